	.headerflags	@"EF_CUDA_TEXMODE_UNIFIED EF_CUDA_64BIT_ADDRESS EF_CUDA_ACCELERATORS EF_CUDA_SM90 EF_CUDA_VIRTUAL_SM(EF_CUDA_SM90)"
	.elftype	@"ET_EXEC"


//--------------------- .nv.info                  --------------------------
	.section	.nv.info,"",@"SHT_CUDA_INFO"
	.align	4


	//----- nvinfo : EIATTR_REGCOUNT
	.align		4
        /*0000*/ 	.byte	0x04, 0x2f
        /*0002*/ 	.short	(.L_1 - .L_0)
	.align		4
.L_0:
        /*0004*/ 	.word	index@(triton_poi_fused_max_pool2d_with_indices_44)
        /*0008*/ 	.word	0x0000005b


	//----- nvinfo : EIATTR_MIN_STACK_SIZE
	.align		4
.L_1:
        /*000c*/ 	.byte	0x04, 0x12
        /*000e*/ 	.short	(.L_3 - .L_2)
	.align		4
.L_2:
        /*0010*/ 	.word	index@(triton_poi_fused_max_pool2d_with_indices_44)
        /*0014*/ 	.word	0x00000000


	//----- nvinfo : EIATTR_FRAME_SIZE
	.align		4
.L_3:
        /*0018*/ 	.byte	0x04, 0x11
        /*001a*/ 	.short	(.L_5 - .L_4)
	.align		4
.L_4:
        /*001c*/ 	.word	index@(triton_poi_fused_max_pool2d_with_indices_44)
        /*0020*/ 	.word	0x00000000


	//----- nvinfo : EIATTR_MIN_STACK_SIZE
	.align		4
.L_5:
        /*0024*/ 	.byte	0x04, 0x12
        /*0026*/ 	.short	(.L_7 - .L_6)
	.align		4
.L_6:
        /*0028*/ 	.word	index@(triton_poi_fused_max_pool2d_with_indices_44)
        /*002c*/ 	.word	0x00000000
.L_7:


//--------------------- .nv.info.triton_poi_fused_max_pool2d_with_indices_44 --------------------------
	.section	.nv.info.triton_poi_fused_max_pool2d_with_indices_44,"",@"SHT_CUDA_INFO"
	.sectionflags	@""
	.align	4


	//----- nvinfo : EIATTR_CUDA_API_VERSION
	.align		4
        /*0000*/ 	.byte	0x04, 0x37
        /*0002*/ 	.short	(.L_9 - .L_8)
.L_8:
        /*0004*/ 	.word	0x0000007c


	//----- nvinfo : EIATTR_KPARAM_INFO
	.align		4
.L_9:
        /*0008*/ 	.byte	0x04, 0x17
        /*000a*/ 	.short	(.L_11 - .L_10)
.L_10:
        /*000c*/ 	.word	0x00000000
        /*0010*/ 	.short	0x0004
        /*0012*/ 	.short	0x001c
        /*0014*/ 	.byte	0x00, 0xf0, 0x11, 0x00


	//----- nvinfo : EIATTR_KPARAM_INFO
	.align		4
.L_11:
        /*0018*/ 	.byte	0x04, 0x17
        /*001a*/ 	.short	(.L_13 - .L_12)
.L_12:
        /*001c*/ 	.word	0x00000000
        /*0020*/ 	.short	0x0003
        /*0022*/ 	.short	0x0018
        /*0024*/ 	.byte	0x00, 0xf0, 0x11, 0x00


	//----- nvinfo : EIATTR_KPARAM_INFO
	.align		4
.L_13:
        /*0028*/ 	.byte	0x04, 0x17
        /*002a*/ 	.short	(.L_15 - .L_14)
.L_14:
        /*002c*/ 	.word	0x00000000
        /*0030*/ 	.short	0x0002
        /*0032*/ 	.short	0x0010
        /*0034*/ 	.byte	0x00, 0xf4, 0x21, 0x00


	//----- nvinfo : EIATTR_KPARAM_INFO
	.align		4
.L_15:
        /*0038*/ 	.byte	0x04, 0x17
        /*003a*/ 	.short	(.L_17 - .L_16)
.L_16:
        /*003c*/ 	.word	0x00000000
        /*0040*/ 	.short	0x0001
        /*0042*/ 	.short	0x0008
        /*0044*/ 	.byte	0x00, 0xf4, 0x21, 0x00


	//----- nvinfo : EIATTR_KPARAM_INFO
	.align		4
.L_17:
        /*0048*/ 	.byte	0x04, 0x17
        /*004a*/ 	.short	(.L_19 - .L_18)
.L_18:
        /*004c*/ 	.word	0x00000000
        /*0050*/ 	.short	0x0000
        /*0052*/ 	.short	0x0000
        /*0054*/ 	.byte	0x00, 0xf4, 0x21, 0x00


	//----- nvinfo : EIATTR_SPARSE_MMA_MASK
	.align		4
.L_19:
        /*0058*/ 	.byte	0x03, 0x50
        /*005a*/ 	.short	0x0000


	//----- nvinfo : EIATTR_MAXREG_COUNT
	.align		4
        /*005c*/ 	.byte	0x03, 0x1b
        /*005e*/ 	.short	0x00ff


	//----- nvinfo : EIATTR_EXIT_INSTR_OFFSETS
	.align		4
        /*0060*/ 	.byte	0x04, 0x1c
        /*0062*/ 	.short	(.L_21 - .L_20)


	//   ....[0]....
.L_20:
        /*0064*/ 	.word	0x00003fa0


	//   ....[1]....
        /*0068*/ 	.word	0x00003fc0


	//----- nvinfo : EIATTR_REQNTID
	.align		4
.L_21:
        /*006c*/ 	.byte	0x04, 0x10
        /*006e*/ 	.short	(.L_23 - .L_22)
.L_22:
        /*0070*/ 	.word	0x00000080
        /*0074*/ 	.word	0x00000001
        /*0078*/ 	.word	0x00000001


	//----- nvinfo : EIATTR_CBANK_PARAM_SIZE
	.align		4
.L_23:
        /*007c*/ 	.byte	0x03, 0x19
        /*007e*/ 	.short	0x0020


	//----- nvinfo : EIATTR_PARAM_CBANK
	.align		4
        /*0080*/ 	.byte	0x04, 0x0a
        /*0082*/ 	.short	(.L_25 - .L_24)
	.align		4
.L_24:
        /*0084*/ 	.word	index@(.nv.constant0.triton_poi_fused_max_pool2d_with_indices_44)
        /*0088*/ 	.short	0x0210
        /*008a*/ 	.short	0x0020


	//----- nvinfo : EIATTR_SW_WAR
	.align		4
.L_25:
        /*008c*/ 	.byte	0x04, 0x36
        /*008e*/ 	.short	(.L_27 - .L_26)
.L_26:
        /*0090*/ 	.word	0x00000008
.L_27:


//--------------------- .nv.callgraph             --------------------------
	.section	.nv.callgraph,"",@"SHT_CUDA_CALLGRAPH"
	.align	4
	.sectionentsize	8
	.align		4
        /*0000*/ 	.word	0x00000000
	.align		4
        /*0004*/ 	.word	0xffffffff
	.align		4
        /*0008*/ 	.word	0x00000000
	.align		4
        /*000c*/ 	.word	0xfffffffe
	.align		4
        /*0010*/ 	.word	0x00000000
	.align		4
        /*0014*/ 	.word	0xfffffffd
	.align		4
        /*0018*/ 	.word	0x00000000
	.align		4
        /*001c*/ 	.word	0xfffffffc


//--------------------- .text.triton_poi_fused_max_pool2d_with_indices_44 --------------------------
	.section	.text.triton_poi_fused_max_pool2d_with_indices_44,"ax",@progbits
	.sectionflags	@"SHF_BARRIERS=1"
	.align	128
        .global         triton_poi_fused_max_pool2d_with_indices_44
        .type           triton_poi_fused_max_pool2d_with_indices_44,@function
        .size           triton_poi_fused_max_pool2d_with_indices_44,(.L_x_1 - triton_poi_fused_max_pool2d_with_indices_44)
        .other          triton_poi_fused_max_pool2d_with_indices_44,@"STO_CUDA_ENTRY STV_DEFAULT"
triton_poi_fused_max_pool2d_with_indices_44:
.text.triton_poi_fused_max_pool2d_with_indices_44:
[----:B------:R-:W0:Y:S08]  /*0000*/  LDC R1, c[0x0][0x28] ;  /* 0x00000a00ff017b82 */ /* 0x000e300000000800 */
[----:B------:R-:W1:Y:S01]  /*0010*/  S2UR UR4, SR_CTAID.Y ;  /* 0x00000000000479c3 */ /* 0x000e620000002600 */
[----:B------:R-:W2:Y:S01]  /*0020*/  S2R R77, SR_TID.X ;  /* 0x00000000004d7919 */ /* 0x000ea20000002100 */
[----:B------:R-:W-:Y:S01]  /*0030*/  IMAD.MOV.U32 R50, RZ, RZ, RZ ;  /* 0x000000ffff327224 */ /* 0x000fe200078e00ff */
[----:B------:R-:W-:Y:S01]  /*0040*/  CS2R R12, SRZ ;  /* 0x00000000000c7805 */ /* 0x000fe2000001ff00 */
[----:B------:R-:W-:-:S04]  /*0050*/  ULDC.64 UR14, c[0x0][0x208] ;  /* 0x00008200000e7ab9 */ /* 0x000fc80000000a00 */
[----:B------:R-:W3:Y:S08]  /*0060*/  S2UR UR13, SR_CTAID.X ;  /* 0x00000000000d79c3 */ /* 0x000ef00000002500 */
[----:B------:R-:W4:Y:S01]  /*0070*/  LDC.64 R24, c[0x0][0x210] ;  /* 0x00008400ff187b82 */ /* 0x000f220000000a00 */
[----:B-1----:R-:W-:-:S06]  /*0080*/  USHF.L.U32 UR4, UR4, 0xa, URZ ;  /* 0x0000000a04047899 */ /* 0x002fcc000800063f */
[----:B------:R-:W-:Y:S01]  /*0090*/  IMAD.U32 R0, RZ, RZ, UR4 ;  /* 0x00000004ff007e24 */ /* 0x000fe2000f8e00ff */
[----:B---3--:R-:W-:Y:S02]  /*00a0*/  UISETP.GE.AND UP1, UPT, UR13, 0x440, UPT ;  /* 0x000004400d00788c */ /* 0x008fe4000bf26270 */
[----:B------:R-:W-:Y:S02]  /*00b0*/  UIADD3 UR5, UR13, 0x440, URZ ;  /* 0x000004400d057890 */ /* 0x000fe4000fffe03f */
[----:B--2---:R-:W-:Y:S02]  /*00c0*/  LOP3.LUT R51, R0, 0x7f, R77, 0xf8, !PT ;  /* 0x0000007f00337812 */ /* 0x004fe400078ef84d */
[----:B------:R-:W-:-:S03]  /*00d0*/  PLOP3.LUT P6, PT, PT, PT, UP1, 0x40, 0x0 ;  /* 0x000000000000781c */ /* 0x000fc60003fce818 */
[C---:B------:R-:W-:Y:S01]  /*00e0*/  IMAD.HI R2, R51.reuse, -0x6db6db6d, R50 ;  /* 0x9249249333027827 */ /* 0x040fe200078e0232 */
[----:B------:R-:W-:-:S03]  /*00f0*/  ISETP.LT.AND P6, PT, R51, 0x310, P6 ;  /* 0x000003103300780c */ /* 0x000fc600037c1270 */
[----:B------:R-:W-:Y:S01]  /*0100*/  IMAD.HI R4, R51, 0x5397829d, RZ ;  /* 0x5397829d33047827 */ /* 0x000fe200078e02ff */
[----:B------:R-:W-:-:S04]  /*0110*/  SHF.R.U32.HI R3, RZ, 0x1f, R2 ;  /* 0x0000001fff037819 */ /* 0x000fc80000011602 */
[----:B------:R-:W-:Y:S02]  /*0120*/  SHF.R.U32.HI R5, RZ, 0x1f, R4 ;  /* 0x0000001fff057819 */ /* 0x000fe40000011604 */
[----:B------:R-:W-:Y:S01]  /*0130*/  LEA.HI.SX32 R3, R2, R3, 0x1d ;  /* 0x0000000302037211 */ /* 0x000fe200078feaff */
[----:B------:R-:W-:Y:S01]  /*0140*/  IMAD.MOV.U32 R2, RZ, RZ, RZ ;  /* 0x000000ffff027224 */ /* 0x000fe200078e00ff */
[----:B------:R-:W-:-:S03]  /*0150*/  LEA.HI.SX32 R7, R4, R5, 0x1a ;  /* 0x0000000504077211 */ /* 0x000fc600078fd2ff */
[----:B------:R-:W-:-:S04]  /*0160*/  IMAD.HI R4, R3, -0x6db6db6d, R2 ;  /* 0x9249249303047827 */ /* 0x000fc800078e0202 */
[----:B------:R-:W-:Y:S01]  /*0170*/  IMAD R2, R3, -0xe, R51 ;  /* 0xfffffff203027824 */ /* 0x000fe200078e0233 */
[----:B------:R-:W-:-:S03]  /*0180*/  SHF.R.U32.HI R5, RZ, 0x1f, R4 ;  /* 0x0000001fff057819 */ /* 0x000fc60000011604 */
[----:B------:R-:W-:Y:S01]  /*0190*/  IMAD R2, R7, 0x1c2, R2 ;  /* 0x000001c207027824 */ /* 0x000fe200078e0202 */
[----:B------:R-:W-:-:S03]  /*01a0*/  LEA.HI R5, R4, R5, RZ, 0x1d ;  /* 0x0000000504057211 */ /* 0x000fc600078fe8ff */
[----:B------:R-:W-:Y:S02]  /*01b0*/  IMAD R19, R2, 0x880, RZ ;  /* 0x0000088002137824 */ /* 0x000fe400078e02ff */
[----:B------:R-:W-:Y:S02]  /*01c0*/  IMAD R18, R5, -0xe, R3 ;  /* 0xfffffff205127824 */ /* 0x000fe400078e0203 */
[C---:B------:R-:W-:Y:S02]  /*01d0*/  VIADD R5, R19.reuse, UR5 ;  /* 0x0000000513057c36 */ /* 0x040fe40008000000 */
[----:B------:R-:W-:Y:S02]  /*01e0*/  VIADD R3, R19, UR13 ;  /* 0x0000000d13037c36 */ /* 0x000fe40008000000 */
[C---:B------:R-:W-:Y:S02]  /*01f0*/  IMAD R5, R18.reuse, 0xff00, R5 ;  /* 0x0000ff0012057824 */ /* 0x040fe400078e0205 */
[----:B------:R-:W-:-:S02]  /*0200*/  IMAD R3, R18, 0xff00, R3 ;  /* 0x0000ff0012037824 */ /* 0x000fc400078e0203 */
[----:B----4-:R-:W-:Y:S01]  /*0210*/  IMAD.WIDE R4, R5, 0x4, R24 ;  /* 0x0000000405047825 */ /* 0x010fe200078e0218 */
[----:B------:R-:W-:-:S03]  /*0220*/  UIADD3 UR6, UR13, 0x880, URZ ;  /* 0x000008800d067890 */ /* 0x000fc6000fffe03f */
[----:B------:R-:W-:Y:S01]  /*0230*/  IMAD.WIDE R2, R3, 0x4, R24 ;  /* 0x0000000403027825 */ /* 0x000fe200078e0218 */
[----:B------:R1:W2:Y:S04]  /*0240*/  @P6 LDG.E.EL R13, desc[UR14][R4.64] ;  /* 0x0000000e040d6981 */ /* 0x0002a8000c2e1900 */
[----:B------:R3:W4:Y:S01]  /*0250*/  @P6 LDG.E.EL R12, desc[UR14][R2.64] ;  /* 0x0000000e020c6981 */ /* 0x000722000c2e1900 */
[----:B------:R-:W-:Y:S01]  /*0260*/  VIADD R7, R19, UR6 ;  /* 0x0000000613077c36 */ /* 0x000fe20008000000 */
[----:B------:R-:W-:Y:S01]  /*0270*/  CS2R R16, SRZ ;  /* 0x0000000000107805 */ /* 0x000fe2000001ff00 */
[----:B------:R-:W-:Y:S02]  /*0280*/  UIADD3 UR7, UR13, 0x7f80, URZ ;  /* 0x00007f800d077890 */ /* 0x000fe4000fffe03f */
[----:B------:R-:W-:-:S04]  /*0290*/  IMAD R7, R18, 0xff00, R7 ;  /* 0x0000ff0012077824 */ /* 0x000fc800078e0207 */
[----:B------:R-:W-:-:S05]  /*02a0*/  IMAD.WIDE R6, R7, 0x4, R24 ;  /* 0x0000000407067825 */ /* 0x000fca00078e0218 */
[----:B------:R5:W4:Y:S01]  /*02b0*/  @P6 LDG.E.EL R16, desc[UR14][R6.64] ;  /* 0x0000000e06106981 */ /* 0x000b22000c2e1900 */
[----:B------:R-:W-:Y:S01]  /*02c0*/  VIADD R9, R19, UR7 ;  /* 0x0000000713097c36 */ /* 0x000fe20008000000 */
[----:B------:R-:W-:-:S03]  /*02d0*/  UIADD3 UR8, UR13, 0x83c0, URZ ;  /* 0x000083c00d087890 */ /* 0x000fc6000fffe03f */
[----:B------:R-:W-:-:S04]  /*02e0*/  IMAD R9, R18, 0xff00, R9 ;  /* 0x0000ff0012097824 */ /* 0x000fc800078e0209 */
[----:B-1----:R-:W-:-:S05]  /*02f0*/  IMAD.WIDE R4, R9, 0x4, R24 ;  /* 0x0000000409047825 */ /* 0x002fca00078e0218 */
[----:B------:R-:W4:Y:S01]  /*0300*/  @P6 LDG.E.EL R17, desc[UR14][R4.64] ;  /* 0x0000000e04116981 */ /* 0x000f22000c2e1900 */
[----:B---3--:R-:W-:Y:S01]  /*0310*/  VIADD R3, R19, UR8 ;  /* 0x0000000813037c36 */ /* 0x008fe20008000000 */
[----:B------:R-:W-:Y:S01]  /*0320*/  CS2R R14, SRZ ;  /* 0x00000000000e7805 */ /* 0x000fe2000001ff00 */
[----:B------:R-:W-:Y:S02]  /*0330*/  UIADD3 UR9, UR13, 0x8800, URZ ;  /* 0x000088000d097890 */ /* 0x000fe4000fffe03f */
[----:B------:R-:W-:-:S04]  /*0340*/  IMAD R3, R18, 0xff00, R3 ;  /* 0x0000ff0012037824 */ /* 0x000fc800078e0203 */
[----:B------:R-:W-:-:S05]  /*0350*/  IMAD.WIDE R2, R3, 0x4, R24 ;  /* 0x0000000403027825 */ /* 0x000fca00078e0218 */
[----:B------:R1:W3:Y:S01]  /*0360*/  @P6 LDG.E.EL R14, desc[UR14][R2.64] ;  /* 0x0000000e020e6981 */ /* 0x0002e2000c2e1900 */
[----:B-----5:R-:W-:Y:S01]  /*0370*/  VIADD R7, R19, UR9 ;  /* 0x0000000913077c36 */ /* 0x020fe20008000000 */
[----:B------:R-:W-:-:S03]  /*0380*/  UIADD3 UR10, UR13, 0xff00, URZ ;  /* 0x0000ff000d0a7890 */ /* 0x000fc6000fffe03f */
[----:B------:R-:W-:-:S04]  /*0390*/  IMAD R7, R18, 0xff00, R7 ;  /* 0x0000ff0012077824 */ /* 0x000fc800078e0207 */
[----:B------:R-:W-:Y:S01]  /*03a0*/  IMAD.WIDE R6, R7, 0x4, R24 ;  /* 0x0000000407067825 */ /* 0x000fe200078e0218 */
[----:B-1----:R-:W-:-:S03]  /*03b0*/  LOP3.LUT R3, R51, 0x380, RZ, 0xfc, !PT ;  /* 0x0000038033037812 */ /* 0x002fc600078efcff */
[----:B------:R-:W-:Y:S01]  /*03c0*/  IMAD.MOV.U32 R2, RZ, RZ, RZ ;  /* 0x000000ffff027224 */ /* 0x000fe200078e00ff */
[----:B------:R1:W5:Y:S01]  /*03d0*/  @P6 LDG.E.EL R15, desc[UR14][R6.64] ;  /* 0x0000000e060f6981 */ /* 0x000362000c2e1900 */
[----:B------:R-:W-:Y:S01]  /*03e0*/  UISETP.LT.AND UP0, UPT, UR4, URZ, !UP1 ;  /* 0x0000003f0400728c */ /* 0x000fe2000cf01270 */
[----:B------:R-:W-:Y:S02]  /*03f0*/  VIADD R5, R19, UR10 ;  /* 0x0000000a13057c36 */ /* 0x000fe40008000000 */
[----:B------:R-:W-:-:S03]  /*0400*/  IMAD.HI R8, R3, -0x6db6db6d, R2 ;  /* 0x9249249303087827 */ /* 0x000fc600078e0202 */
[----:B------:R-:W-:Y:S01]  /*0410*/  PLOP3.LUT P2, PT, PT, PT, UP0, 0x80, 0x0 ;  /* 0x000000000000781c */ /* 0x000fe20003f4f008 */
[----:B------:R-:W-:Y:S01]  /*0420*/  IMAD R5, R18, 0xff00, R5 ;  /* 0x0000ff0012057824 */ /* 0x000fe200078e0205 */
[----:B------:R-:W-:Y:S01]  /*0430*/  SHF.R.U32.HI R9, RZ, 0x1f, R8 ;  /* 0x0000001fff097819 */ /* 0x000fe20000011608 */
[----:B------:R-:W-:-:S03]  /*0440*/  IMAD.HI R2, R3, 0x5397829d, RZ ;  /* 0x5397829d03027827 */ /* 0x000fc600078e02ff */
[----:B------:R-:W-:Y:S01]  /*0450*/  LEA.HI.SX32 R9, R8, R9, 0x1d ;  /* 0x0000000908097211 */ /* 0x000fe200078feaff */
[----:B------:R-:W-:Y:S02]  /*0460*/  IMAD.MOV.U32 R8, RZ, RZ, RZ ;  /* 0x000000ffff087224 */ /* 0x000fe400078e00ff */
[----:B------:R-:W-:Y:S02]  /*0470*/  IMAD.MOV.U32 R10, RZ, RZ, RZ ;  /* 0x000000ffff0a7224 */ /* 0x000fe400078e00ff */
[----:B-1----:R-:W-:Y:S01]  /*0480*/  IMAD.HI R6, R9, -0x6db6db6d, R8 ;  /* 0x9249249309067827 */ /* 0x002fe200078e0208 */
[----:B------:R-:W-:-:S03]  /*0490*/  SHF.R.U32.HI R7, RZ, 0x1f, R2 ;  /* 0x0000001fff077819 */ /* 0x000fc60000011602 */
[----:B------:R-:W-:Y:S01]  /*04a0*/  IMAD.WIDE R4, R5, 0x4, R24 ;  /* 0x0000000405047825 */ /* 0x000fe200078e0218 */
[----:B------:R-:W-:Y:S02]  /*04b0*/  SHF.R.U32.HI R11, RZ, 0x1f, R6 ;  /* 0x0000001fff0b7819 */ /* 0x000fe40000011606 */
[----:B------:R-:W-:Y:S01]  /*04c0*/  LEA.HI.SX32 R7, R2, R7, 0x1a ;  /* 0x0000000702077211 */ /* 0x000fe200078fd2ff */
[----:B------:R-:W-:Y:S01]  /*04d0*/  IMAD R2, R9, -0xe, R3 ;  /* 0xfffffff209027824 */ /* 0x000fe200078e0203 */
[----:B------:R-:W-:Y:S02]  /*04e0*/  LEA.HI R11, R6, R11, RZ, 0x1d ;  /* 0x0000000b060b7211 */ /* 0x000fe400078fe8ff */
[----:B------:R-:W-:Y:S01]  /*04f0*/  CS2R R42, SRZ ;  /* 0x00000000002a7805 */ /* 0x000fe2000001ff00 */
[----:B------:R1:W5:Y:S01]  /*0500*/  @P6 LDG.E.EL R10, desc[UR14][R4.64] ;  /* 0x0000000e040a6981 */ /* 0x000362000c2e1900 */
[----:B------:R-:W-:Y:S02]  /*0510*/  IMAD R2, R7, 0x1c2, R2 ;  /* 0x000001c207027824 */ /* 0x000fe400078e0202 */
[----:B------:R-:W-:-:S02]  /*0520*/  IMAD R11, R11, -0xe, R9 ;  /* 0xfffffff20b0b7824 */ /* 0x000fc400078e0209 */
[----:B------:R-:W-:Y:S02]  /*0530*/  IMAD.MOV.U32 R60, RZ, RZ, RZ ;  /* 0x000000ffff3c7224 */ /* 0x000fe400078e00ff */
[----:B------:R-:W-:-:S04]  /*0540*/  IMAD R11, R11, 0x1e, R2 ;  /* 0x0000001e0b0b7824 */ /* 0x000fc800078e0202 */
[----:B------:R-:W-:-:S04]  /*0550*/  IMAD R11, R11, 0x880, RZ ;  /* 0x000008800b0b7824 */ /* 0x000fc800078e02ff */
[C---:B------:R-:W-:Y:S02]  /*0560*/  VIADD R3, R11.reuse, UR5 ;  /* 0x000000050b037c36 */ /* 0x040fe40008000000 */
[----:B------:R-:W-:Y:S02]  /*0570*/  VIADD R7, R11, UR7 ;  /* 0x000000070b077c36 */ /* 0x000fe40008000000 */
[----:B------:R-:W-:-:S04]  /*0580*/  IMAD.WIDE R2, R3, 0x4, R24 ;  /* 0x0000000403027825 */ /* 0x000fc800078e0218 */
[----:B-1----:R-:W-:Y:S01]  /*0590*/  VIADD R5, R11, UR6 ;  /* 0x000000060b057c36 */ /* 0x002fe20008000000 */
[----:B------:R1:W5:Y:S01]  /*05a0*/  @P2 LDG.E.EL R42, desc[UR14][R2.64] ;  /* 0x0000000e022a2981 */ /* 0x000362000c2e1900 */
[----:B------:R-:W-:Y:S01]  /*05b0*/  IMAD.WIDE R6, R7, 0x4, R24 ;  /* 0x0000000407067825 */ /* 0x000fe200078e0218 */
[----:B------:R-:W-:-:S03]  /*05c0*/  PLOP3.LUT P2, PT, PT, PT, UP0, 0x80, 0x0 ;  /* 0x000000000000781c */ /* 0x000fc60003f4f008 */
[----:B------:R-:W-:-:S04]  /*05d0*/  IMAD.WIDE R4, R5, 0x4, R24 ;  /* 0x0000000405047825 */ /* 0x000fc800078e0218 */
[C---:B------:R-:W-:Y:S02]  /*05e0*/  VIADD R9, R11.reuse, UR8 ;  /* 0x000000080b097c36 */ /* 0x040fe40008000000 */
[----:B------:R-:W-:Y:S02]  /*05f0*/  IMAD.MOV.U32 R67, RZ, RZ, RZ ;  /* 0x000000ffff437224 */ /* 0x000fe400078e00ff */
[----:B-1----:R-:W-:Y:S02]  /*0600*/  VIADD R3, R11, UR9 ;  /* 0x000000090b037c36 */ /* 0x002fe40008000000 */
[----:B------:R-:W-:Y:S01]  /*0610*/  IMAD.WIDE R8, R9, 0x4, R24 ;  /* 0x0000000409087825 */ /* 0x000fe200078e0218 */
[----:B------:R-:W-:-:S03]  /*0620*/  CS2R R64, SRZ ;  /* 0x0000000000407805 */ /* 0x000fc6000001ff00 */
[----:B------:R-:W-:Y:S01]  /*0630*/  IMAD.MOV.U32 R68, RZ, RZ, RZ ;  /* 0x000000ffff447224 */ /* 0x000fe200078e00ff */
[----:B------:R1:W5:Y:S01]  /*0640*/  @P2 LDG.E.EL R67, desc[UR14][R8.64] ;  /* 0x0000000e08432981 */ /* 0x000362000c2e1900 */
[----:B------:R-:W-:Y:S01]  /*0650*/  IMAD.WIDE R2, R3, 0x4, R24 ;  /* 0x0000000403027825 */ /* 0x000fe200078e0218 */
[----:B------:R-:W-:Y:S01]  /*0660*/  UIADD3 UR11, UR13, 0x10340, URZ ;  /* 0x000103400d0b7890 */ /* 0x000fe2000fffe03f */
[----:B------:R-:W-:Y:S02]  /*0670*/  LOP3.LUT R45, R51, 0x80, RZ, 0xfc, !PT ;  /* 0x00000080332d7812 */ /* 0x000fe400078efcff */
[----:B------:R-:W-:Y:S02]  /*0680*/  IMAD.MOV.U32 R41, RZ, RZ, RZ ;  /* 0x000000ffff297224 */ /* 0x000fe400078e00ff */
[----:B-1----:R-:W-:Y:S02]  /*0690*/  VIADD R9, R11, UR13 ;  /* 0x0000000d0b097c36 */ /* 0x002fe40008000000 */
[----:B------:R-:W-:Y:S01]  /*06a0*/  IMAD.MOV.U32 R44, RZ, RZ, RZ ;  /* 0x000000ffff2c7224 */ /* 0x000fe200078e00ff */
[----:B------:R-:W-:Y:S01]  /*06b0*/  UIADD3 UR12, UR13, 0x10780, URZ ;  /* 0x000107800d0c7890 */ /* 0x000fe2000fffe03f */
[----:B------:R-:W-:-:S04]  /*06c0*/  PLOP3.LUT P5, PT, PT, PT, UP1, 0x40, 0x0 ;  /* 0x000000000000781c */ /* 0x000fc80003fae818 */
[----:B------:R-:W-:Y:S02]  /*06d0*/  ISETP.LT.AND P5, PT, R45, 0x310, P5 ;  /* 0x000003102d00780c */ /* 0x000fe40002fa1270 */
[C---:B--2---:R-:W-:Y:S02]  /*06e0*/  FSETP.NAN.AND P0, PT, R13.reuse, R13, PT ;  /* 0x0000000d0d00720b */ /* 0x044fe40003f08000 */
[----:B----4-:R-:W-:-:S04]  /*06f0*/  FSETP.GT.AND P1, PT, R13, R12, PT ;  /* 0x0000000c0d00720b */ /* 0x010fc80003f24000 */
[----:B------:R-:W-:-:S09]  /*0700*/  P2R R40, PR, RZ, 0x2 ;  /* 0x00000002ff287803 */ /* 0x000fd20000000000 */
[----:B------:R-:W-:Y:S02]  /*0710*/  @!P1 FSEL R13, R13, R12, P0 ;  /* 0x0000000c0d0d9208 */ /* 0x000fe40000000000 */
[----:B------:R-:W-:Y:S02]  /*0720*/  PLOP3.LUT P1, PT, PT, PT, UP0, 0x80, 0x0 ;  /* 0x000000000000781c */ /* 0x000fe40003f2f008 */
[-C--:B------:R-:W-:Y:S02]  /*0730*/  FSETP.GEU.AND P4, PT, R13, R16.reuse, PT ;  /* 0x000000100d00720b */ /* 0x080fe40003f8e000 */
[----:B------:R-:W-:Y:S02]  /*0740*/  PLOP3.LUT P0, PT, PT, PT, UP0, 0x80, 0x0 ;  /* 0x000000000000781c */ /* 0x000fe40003f0f008 */
[----:B------:R-:W-:Y:S02]  /*0750*/  FSETP.NAN.AND P3, PT, R16, R16, PT ;  /* 0x000000101000720b */ /* 0x000fe40003f68000 */
[----:B------:R-:W-:-:S05]  /*0760*/  P2R R84, PR, RZ, 0x10 ;  /* 0x00000010ff547803 */ /* 0x000fca0000000000 */
[----:B------:R-:W2:Y:S02]  /*0770*/  @P1 LDG.E.EL R60, desc[UR14][R6.64] ;  /* 0x0000000e063c1981 */ /* 0x000ea4000c2e1900 */
[----:B------:R-:W-:Y:S02]  /*0780*/  @P4 FSEL R16, R16, R13, P3 ;  /* 0x0000000d10104208 */ /* 0x000fe40001800000 */
[----:B------:R-:W-:Y:S01]  /*0790*/  PLOP3.LUT P1, PT, PT, PT, UP0, 0x80, 0x0 ;  /* 0x000000000000781c */ /* 0x000fe20003f2f008 */
[----:B------:R1:W4:Y:S01]  /*07a0*/  @P0 LDG.E.EL R43, desc[UR14][R4.64] ;  /* 0x0000000e042b0981 */ /* 0x000322000c2e1900 */
[----:B------:R-:W-:Y:S02]  /*07b0*/  PLOP3.LUT P0, PT, PT, PT, UP0, 0x80, 0x0 ;  /* 0x000000000000781c */ /* 0x000fe40003f0f008 */
[-C--:B------:R-:W-:Y:S01]  /*07c0*/  FSETP.GEU.AND P4, PT, R16, R17.reuse, PT ;  /* 0x000000111000720b */ /* 0x080fe20003f8e000 */
[----:B------:R-:W-:Y:S01]  /*07d0*/  VIADD R13, R11, UR10 ;  /* 0x0000000a0b0d7c36 */ /* 0x000fe20008000000 */
[----:B------:R-:W-:-:S03]  /*07e0*/  FSETP.NAN.AND P2, PT, R17, R17, PT ;  /* 0x000000111100720b */ /* 0x000fc60003f48000 */
[----:B-1----:R-:W-:-:S04]  /*07f0*/  IMAD.WIDE R4, R13, 0x4, R24 ;  /* 0x000000040d047825 */ /* 0x002fc800078e0218 */
[----:B------:R1:W2:Y:S01]  /*0800*/  @P1 LDG.E.EL R68, desc[UR14][R2.64] ;  /* 0x0000000e02441981 */ /* 0x0002a2000c2e1900 */
[----:B------:R-:W-:-:S03]  /*0810*/  PLOP3.LUT P1, PT, PT, PT, UP0, 0x80, 0x0 ;  /* 0x000000000000781c */ /* 0x000fc60003f2f008 */
[----:B------:R1:W2:Y:S01]  /*0820*/  @P0 LDG.E.EL R64, desc[UR14][R4.64] ;  /* 0x0000000e04400981 */ /* 0x0002a2000c2e1900 */
[----:B------:R-:W-:Y:S02]  /*0830*/  @P4 FSEL R17, R17, R16, P2 ;  /* 0x0000001011114208 */ /* 0x000fe40001000000 */
[----:B------:R-:W-:Y:S01]  /*0840*/  PLOP3.LUT P0, PT, PT, PT, UP0, 0x80, 0x0 ;  /* 0x000000000000781c */ /* 0x000fe20003f0f008 */
[----:B------:R-:W-:Y:S01]  /*0850*/  VIADD R7, R11, UR11 ;  /* 0x0000000b0b077c36 */ /* 0x000fe20008000000 */
[----:B---3--:R-:W-:Y:S01]  /*0860*/  FSETP.GEU.AND P3, PT, R17, R14, PT ;  /* 0x0000000e1100720b */ /* 0x008fe20003f6e000 */
[----:B-1----:R-:W-:-:S04]  /*0870*/  IMAD.WIDE R2, R9, 0x4, R24 ;  /* 0x0000000409027825 */ /* 0x002fc800078e0218 */
[----:B------:R-:W-:-:S04]  /*0880*/  IMAD.WIDE R6, R7, 0x4, R24 ;  /* 0x0000000407067825 */ /* 0x000fc800078e0218 */
[----:B------:R-:W-:Y:S01]  /*0890*/  IMAD.HI R16, R45, -0x6db6db6d, R44 ;  /* 0x924924932d107827 */ /* 0x000fe200078e022c */
[----:B------:R-:W3:Y:S01]  /*08a0*/  @P1 LDG.E.EL R65, desc[UR14][R6.64] ;  /* 0x0000000e06411981 */ /* 0x000ee2000c2e1900 */
[----:B------:R-:W-:-:S03]  /*08b0*/  FSETP.NAN.AND P1, PT, R14, R14, PT ;  /* 0x0000000e0e00720b */ /* 0x000fc60003f28000 */
[----:B------:R1:W2:Y:S01]  /*08c0*/  @P0 LDG.E.EL R41, desc[UR14][R2.64] ;  /* 0x0000000e02290981 */ /* 0x0002a2000c2e1900 */
[----:B------:R-:W-:Y:S02]  /*08d0*/  PLOP3.LUT P0, PT, PT, PT, UP0, 0x80, 0x0 ;  /* 0x000000000000781c */ /* 0x000fe40003f0f008 */
[----:B------:R-:W-:Y:S01]  /*08e0*/  @P3 FSEL R14, R14, R17, P1 ;  /* 0x000000110e0e3208 */ /* 0x000fe20000800000 */
[----:B0-----:R-:W-:Y:S01]  /*08f0*/  VIADD R5, R11, UR12 ;  /* 0x0000000c0b057c36 */ /* 0x001fe20008000000 */
[----:B------:R-:W-:-:S03]  /*0900*/  SHF.R.U32.HI R17, RZ, 0x1f, R16 ;  /* 0x0000001fff117819 */ /* 0x000fc60000011610 */
[----:B------:R-:W-:Y:S01]  /*0910*/  IMAD.WIDE R4, R5, 0x4, R24 ;  /* 0x0000000405047825 */ /* 0x000fe200078e0218 */
[----:B------:R-:W-:-:S03]  /*0920*/  LEA.HI.SX32 R17, R16, R17, 0x1d ;  /* 0x0000001110117211 */ /* 0x000fc600078feaff */
[----:B------:R-:W-:Y:S02]  /*0930*/  IMAD.MOV.U32 R16, RZ, RZ, RZ ;  /* 0x000000ffff107224 */ /* 0x000fe400078e00ff */
[----:B-1----:R-:W-:Y:S01]  /*0940*/  IMAD.HI R2, R45, 0x5397829d, RZ ;  /* 0x5397829d2d027827 */ /* 0x002fe200078e02ff */
[----:B------:R0:W2:Y:S03]  /*0950*/  @P0 LDG.E.EL R50, desc[UR14][R4.64] ;  /* 0x0000000e04320981 */ /* 0x0000a6000c2e1900 */
[----:B------:R-:W-:Y:S01]  /*0960*/  IMAD.HI R3, R17, -0x6db6db6d, R16 ;  /* 0x9249249311037827 */ /* 0x000fe200078e0210 */
[----:B0-----:R-:W-:-:S04]  /*0970*/  SHF.R.U32.HI R5, RZ, 0x1f, R2 ;  /* 0x0000001fff057819 */ /* 0x001fc80000011602 */
[----:B------:R-:W-:Y:S02]  /*0980*/  SHF.R.U32.HI R4, RZ, 0x1f, R3 ;  /* 0x0000001fff047819 */ /* 0x000fe40000011603 */
[----:B------:R-:W-:Y:S01]  /*0990*/  LEA.HI.SX32 R5, R2, R5, 0x1a ;  /* 0x0000000502057211 */ /* 0x000fe200078fd2ff */
[----:B------:R-:W-:Y:S01]  /*09a0*/  IMAD R2, R17, -0xe, R45 ;  /* 0xfffffff211027824 */ /* 0x000fe200078e022d */
[----:B------:R-:W-:-:S03]  /*09b0*/  LEA.HI R16, R3, R4, RZ, 0x1d ;  /* 0x0000000403107211 */ /* 0x000fc600078fe8ff */
[----:B------:R-:W-:Y:S02]  /*09c0*/  IMAD R2, R5, 0x1c2, R2 ;  /* 0x000001c205027824 */ /* 0x000fe400078e0202 */
[----:B------:R-:W-:Y:S02]  /*09d0*/  IMAD R16, R16, -0xe, R17 ;  /* 0xfffffff210107824 */ /* 0x000fe400078e0211 */
[----:B------:R-:W-:-:S04]  /*09e0*/  IMAD R17, R2, 0x880, RZ ;  /* 0x0000088002117824 */ /* 0x000fc800078e02ff */
[C---:B------:R-:W-:Y:S02]  /*09f0*/  VIADD R5, R17.reuse, UR5 ;  /* 0x0000000511057c36 */ /* 0x040fe40008000000 */
[----:B------:R-:W-:Y:S02]  /*0a00*/  VIADD R3, R17, UR13 ;  /* 0x0000000d11037c36 */ /* 0x000fe40008000000 */
[C---:B------:R-:W-:Y:S02]  /*0a10*/  IMAD R5, R16.reuse, 0xff00, R5 ;  /* 0x0000ff0010057824 */ /* 0x040fe400078e0205 */
[----:B------:R-:W-:Y:S02]  /*0a20*/  IMAD R3, R16, 0xff00, R3 ;  /* 0x0000ff0010037824 */ /* 0x000fe400078e0203 */
[----:B------:R-:W-:Y:S02]  /*0a30*/  IMAD.MOV.U32 R9, RZ, RZ, RZ ;  /* 0x000000ffff097224 */ /* 0x000fe400078e00ff */
[----:B------:R-:W-:-:S02]  /*0a40*/  IMAD.MOV.U32 R6, RZ, RZ, RZ ;  /* 0x000000ffff067224 */ /* 0x000fc400078e00ff */
[----:B------:R-:W-:-:S04]  /*0a50*/  IMAD.WIDE R4, R5, 0x4, R24 ;  /* 0x0000000405047825 */ /* 0x000fc800078e0218 */
[----:B------:R-:W-:Y:S01]  /*0a60*/  IMAD.WIDE R2, R3, 0x4, R24 ;  /* 0x0000000403027825 */ /* 0x000fe200078e0218 */
[----:B------:R-:W2:Y:S04]  /*0a70*/  @P5 LDG.E.EL R9, desc[UR14][R4.64] ;  /* 0x0000000e04095981 */ /* 0x000ea8000c2e1900 */
[----:B------:R-:W2:Y:S01]  /*0a80*/  @P5 LDG.E.EL R6, desc[UR14][R2.64] ;  /* 0x0000000e02065981 */ /* 0x000ea2000c2e1900 */
[-C--:B-----5:R-:W-:Y:S02]  /*0a90*/  FSETP.GEU.AND P2, PT, R14, R15.reuse, PT ;  /* 0x0000000f0e00720b */ /* 0x0a0fe40003f4e000 */
[----:B------:R-:W-:-:S11]  /*0aa0*/  FSETP.NAN.AND P0, PT, R15, R15, PT ;  /* 0x0000000f0f00720b */ /* 0x000fd60003f08000 */
[----:B------:R-:W-:-:S04]  /*0ab0*/  @P2 FSEL R15, R15, R14, P0 ;  /* 0x0000000e0f0f2208 */ /* 0x000fc80000000000 */
[-C--:B------:R-:W-:Y:S02]  /*0ac0*/  FSETP.GEU.AND P1, PT, R15, R10.reuse, PT ;  /* 0x0000000a0f00720b */ /* 0x080fe40003f2e000 */
[----:B------:R-:W-:Y:S02]  /*0ad0*/  FSETP.NAN.AND P0, PT, R10, R10, PT ;  /* 0x0000000a0a00720b */ /* 0x000fe40003f08000 */
[----:B------:R-:W-:Y:S01]  /*0ae0*/  P2R R86, PR, RZ, 0x2 ;  /* 0x00000002ff567803 */ /* 0x000fe20000000000 */
[----:B------:R-:W-:-:S08]  /*0af0*/  VIADD R7, R17, UR6 ;  /* 0x0000000611077c36 */ /* 0x000fd00008000000 */
[----:B------:R-:W-:Y:S01]  /*0b00*/  @P1 FSEL R10, R10, R15, P0 ;  /* 0x0000000f0a0a1208 */ /* 0x000fe20000000000 */
[----:B------:R-:W-:Y:S02]  /*0b10*/  IMAD R7, R16, 0xff00, R7 ;  /* 0x0000ff0010077824 */ /* 0x000fe400078e0207 */
[----:B------:R-:W-:Y:S01]  /*0b20*/  IMAD.MOV.U32 R8, RZ, RZ, RZ ;  /* 0x000000ffff087224 */ /* 0x000fe200078e00ff */
[C---:B--2---:R-:W-:Y:S02]  /*0b30*/  FSETP.GT.AND P1, PT, R9.reuse, R6, PT ;  /* 0x000000060900720b */ /* 0x044fe40003f24000 */
[----:B------:R-:W-:-:S11]  /*0b40*/  FSETP.NAN.AND P0, PT, R9, R9, PT ;  /* 0x000000090900720b */ /* 0x000fd60003f08000 */
[----:B------:R-:W-:Y:S01]  /*0b50*/  @!P1 FSEL R9, R9, R6, P0 ;  /* 0x0000000609099208 */ /* 0x000fe20000000000 */
[----:B------:R-:W-:-:S05]  /*0b60*/  IMAD.WIDE R6, R7, 0x4, R24 ;  /* 0x0000000407067825 */ /* 0x000fca00078e0218 */
[----:B------:R0:W2:Y:S01]  /*0b70*/  @P5 LDG.E.EL R8, desc[UR14][R6.64] ;  /* 0x0000000e06085981 */ /* 0x0000a2000c2e1900 */
[----:B------:R-:W-:Y:S01]  /*0b80*/  P2R R73, PR, RZ, 0x2 ;  /* 0x00000002ff497803 */ /* 0x000fe20000000000 */
[----:B------:R-:W-:-:S04]  /*0b90*/  VIADD R3, R17, UR7 ;  /* 0x0000000711037c36 */ /* 0x000fc80008000000 */
[----:B------:R-:W-:-:S04]  /*0ba0*/  IMAD R3, R16, 0xff00, R3 ;  /* 0x0000ff0010037824 */ /* 0x000fc800078e0203 */
[----:B------:R-:W-:-:S04]  /*0bb0*/  IMAD.WIDE R2, R3, 0x4, R24 ;  /* 0x0000000403027825 */ /* 0x000fc800078e0218 */
[----:B------:R-:W-:-:S04]  /*0bc0*/  VIADD R5, R17, UR8 ;  /* 0x0000000811057c36 */ /* 0x000fc80008000000 */
[----:B------:R-:W-:Y:S02]  /*0bd0*/  IMAD R5, R16, 0xff00, R5 ;  /* 0x0000ff0010057824 */ /* 0x000fe400078e0205 */
[----:B0-----:R-:W-:Y:S02]  /*0be0*/  IMAD.MOV.U32 R6, RZ, RZ, RZ ;  /* 0x000000ffff067224 */ /* 0x001fe400078e00ff */
[----:B------:R-:W-:-:S05]  /*0bf0*/  IMAD.WIDE R4, R5, 0x4, R24 ;  /* 0x0000000405047825 */ /* 0x000fca00078e0218 */
[----:B------:R-:W5:Y:S01]  /*0c00*/  @P5 LDG.E.EL R6, desc[UR14][R4.64] ;  /* 0x0000000e04065981 */ /* 0x000f62000c2e1900 */
[----:B------:R-:W-:Y:S01]  /*0c10*/  IMAD.MOV.U32 R11, RZ, RZ, RZ ;  /* 0x000000ffff0b7224 */ /* 0x000fe200078e00ff */
[-C--:B--2---:R-:W-:Y:S02]  /*0c20*/  FSETP.GEU.AND P1, PT, R9, R8.reuse, PT ;  /* 0x000000080900720b */ /* 0x084fe40003f2e000 */
[----:B------:R-:W-:-:S11]  /*0c30*/  FSETP.NAN.AND P0, PT, R8, R8, PT ;  /* 0x000000080800720b */ /* 0x000fd60003f08000 */
[----:B------:R-:W-:Y:S01]  /*0c40*/  @P1 FSEL R8, R8, R9, P0 ;  /* 0x0000000908081208 */ /* 0x000fe20000000000 */
[----:B------:R-:W-:-:S06]  /*0c50*/  IMAD.MOV.U32 R9, RZ, RZ, RZ ;  /* 0x000000ffff097224 */ /* 0x000fcc00078e00ff */
[----:B------:R0:W2:Y:S02]  /*0c60*/  @P5 LDG.E.EL R9, desc[UR14][R2.64] ;  /* 0x0000000e02095981 */ /* 0x0000a4000c2e1900 */
[----:B0-----:R-:W-:-:S04]  /*0c70*/  VIADD R3, R17, UR9 ;  /* 0x0000000911037c36 */ /* 0x001fc80008000000 */
[----:B------:R-:W-:-:S04]  /*0c80*/  IMAD R3, R16, 0xff00, R3 ;  /* 0x0000ff0010037824 */ /* 0x000fc800078e0203 */
[----:B------:R-:W-:-:S05]  /*0c90*/  IMAD.WIDE R2, R3, 0x4, R24 ;  /* 0x0000000403027825 */ /* 0x000fca00078e0218 */
[----:B------:R0:W3:Y:S01]  /*0ca0*/  @P5 LDG.E.EL R11, desc[UR14][R2.64] ;  /* 0x0000000e020b5981 */ /* 0x0000e2000c2e1900 */
[----:B------:R-:W-:Y:S01]  /*0cb0*/  P2R R61, PR, RZ, 0x2 ;  /* 0x00000002ff3d7803 */ /* 0x000fe20000000000 */
[----:B------:R-:W-:Y:S01]  /*0cc0*/  IMAD.MOV.U32 R46, RZ, RZ, RZ ;  /* 0x000000ffff2e7224 */ /* 0x000fe200078e00ff */
[----:B------:R-:W-:-:S05]  /*0cd0*/  LOP3.LUT R47, R51, 0x100, RZ, 0xfc, !PT ;  /* 0x00000100332f7812 */ /* 0x000fca00078efcff */
[----:B------:R-:W-:-:S05]  /*0ce0*/  IMAD.HI R12, R47, -0x6db6db6d, R46 ;  /* 0x924924932f0c7827 */ /* 0x000fca00078e022e */
[----:B------:R-:W-:Y:S01]  /*0cf0*/  SHF.R.U32.HI R13, RZ, 0x1f, R12 ;  /* 0x0000001fff0d7819 */ /* 0x000fe2000001160c */
[----:B------:R-:W-:-:S03]  /*0d00*/  IMAD.HI R5, R47, 0x5397829d, RZ ;  /* 0x5397829d2f057827 */ /* 0x000fc600078e02ff */
[----:B------:R-:W-:Y:S01]  /*0d10*/  LEA.HI.SX32 R13, R12, R13, 0x1d ;  /* 0x0000000d0c0d7211 */ /* 0x000fe200078feaff */
[----:B------:R-:W-:Y:S01]  /*0d20*/  IMAD.MOV.U32 R12, RZ, RZ, RZ ;  /* 0x000000ffff0c7224 */ /* 0x000fe200078e00ff */
[----:B0-----:R-:W-:-:S03]  /*0d30*/  SHF.R.U32.HI R2, RZ, 0x1f, R5 ;  /* 0x0000001fff027819 */ /* 0x001fc60000011605 */
[----:B------:R-:W-:Y:S01]  /*0d40*/  IMAD.HI R3, R13, -0x6db6db6d, R12 ;  /* 0x924924930d037827 */ /* 0x000fe200078e020c */
[----:B------:R-:W-:-:S04]  /*0d50*/  LEA.HI.SX32 R5, R5, R2, 0x1a ;  /* 0x0000000205057211 */ /* 0x000fc800078fd2ff */
[----:B------:R-:W-:Y:S01]  /*0d60*/  SHF.R.U32.HI R4, RZ, 0x1f, R3 ;  /* 0x0000001fff047819 */ /* 0x000fe20000011603 */
[----:B------:R-:W-:-:S03]  /*0d70*/  IMAD R2, R13, -0xe, R47 ;  /* 0xfffffff20d027824 */ /* 0x000fc600078e022f */
[----:B------:R-:W-:Y:S01]  /*0d80*/  LEA.HI R12, R3, R4, RZ, 0x1d ;  /* 0x00000004030c7211 */ /* 0x000fe200078fe8ff */
[----:B------:R-:W-:Y:S01]  /*0d90*/  IMAD R2, R5, 0x1c2, R2 ;  /* 0x000001c205027824 */ /* 0x000fe200078e0202 */
[----:B------:R-:W-:Y:S02]  /*0da0*/  P2R R83, PR, RZ, 0x10 ;  /* 0x00000010ff537803 */ /* 0x000fe40000000000 */
[----:B------:R-:W-:Y:S01]  /*0db0*/  PLOP3.LUT P4, PT, PT, PT, UP1, 0x40, 0x0 ;  /* 0x000000000000781c */ /* 0x000fe20003f8e818 */
[----:B------:R-:W-:Y:S02]  /*0dc0*/  IMAD R12, R12, -0xe, R13 ;  /* 0xfffffff20c0c7824 */ /* 0x000fe400078e020d */
[----:B------:R-:W-:Y:S01]  /*0dd0*/  IMAD R13, R2, 0x880, RZ ;  /* 0x00000880020d7824 */ /* 0x000fe200078e02ff */
[----:B------:R-:W-:-:S03]  /*0de0*/  ISETP.LT.AND P4, PT, R47, 0x310, P4 ;  /* 0x000003102f00780c */ /* 0x000fc60002781270 */
[C---:B------:R-:W-:Y:S02]  /*0df0*/  VIADD R5, R13.reuse, UR5 ;  /* 0x000000050d057c36 */ /* 0x040fe40008000000 */
[----:B------:R-:W-:Y:S02]  /*0e00*/  VIADD R3, R13, UR13 ;  /* 0x0000000d0d037c36 */ /* 0x000fe40008000000 */
[C---:B------:R-:W-:Y:S02]  /*0e10*/  IMAD R5, R12.reuse, 0xff00, R5 ;  /* 0x0000ff000c057824 */ /* 0x040fe400078e0205 */
[----:B------:R-:W-:Y:S02]  /*0e20*/  IMAD R3, R12, 0xff00, R3 ;  /* 0x0000ff000c037824 */ /* 0x000fe400078e0203 */
[----:B------:R-:W-:-:S04]  /*0e30*/  IMAD.WIDE R4, R5, 0x4, R24 ;  /* 0x0000000405047825 */ /* 0x000fc800078e0218 */
[----:B------:R-:W-:Y:S01]  /*0e40*/  IMAD.WIDE R2, R3, 0x4, R24 ;  /* 0x0000000403027825 */ /* 0x000fe200078e0218 */
[-C--:B--2---:R-:W-:Y:S02]  /*0e50*/  FSETP.GEU.AND P1, PT, R8, R9.reuse, PT ;  /* 0x000000090800720b */ /* 0x084fe40003f2e000 */
[----:B------:R-:W-:Y:S02]  /*0e60*/  FSETP.NAN.AND P0, PT, R9, R9, PT ;  /* 0x000000090900720b */ /* 0x000fe40003f08000 */
[----:B------:R-:W-:-:S09]  /*0e70*/  P2R R85, PR, RZ, 0x2 ;  /* 0x00000002ff557803 */ /* 0x000fd20000000000 */
[----:B------:R-:W-:-:S04]  /*0e80*/  @P1 FSEL R9, R9, R8, P0 ;  /* 0x0000000809091208 */ /* 0x000fc80000000000 */
[-C--:B-----5:R-:W-:Y:S02]  /*0e90*/  FSETP.GEU.AND P1, PT, R9, R6.reuse, PT ;  /* 0x000000060900720b */ /* 0x0a0fe40003f2e000 */
[----:B------:R-:W-:Y:S02]  /*0ea0*/  FSETP.NAN.AND P0, PT, R6, R6, PT ;  /* 0x000000060600720b */ /* 0x000fe40003f08000 */
[----:B------:R-:W-:-:S09]  /*0eb0*/  P2R R63, PR, RZ, 0x2 ;  /* 0x00000002ff3f7803 */ /* 0x000fd20000000000 */
[----:B------:R-:W-:-:S04]  /*0ec0*/  @P1 FSEL R6, R6, R9, P0 ;  /* 0x0000000906061208 */ /* 0x000fc80000000000 */
[-C--:B---3--:R-:W-:Y:S02]  /*0ed0*/  FSETP.GEU.AND P1, PT, R6, R11.reuse, PT ;  /* 0x0000000b0600720b */ /* 0x088fe40003f2e000 */
[----:B------:R-:W-:Y:S02]  /*0ee0*/  FSETP.NAN.AND P0, PT, R11, R11, PT ;  /* 0x0000000b0b00720b */ /* 0x000fe40003f08000 */
[----:B------:R-:W-:-:S06]  /*0ef0*/  CS2R R8, SRZ ;  /* 0x0000000000087805 */ /* 0x000fcc000001ff00 */
[----:B------:R-:W2:Y:S03]  /*0f00*/  @P4 LDG.E.EL R8, desc[UR14][R4.64] ;  /* 0x0000000e04084981 */ /* 0x000ea6000c2e1900 */
[----:B------:R-:W-:Y:S01]  /*0f10*/  @P1 FSEL R11, R11, R6, P0 ;  /* 0x000000060b0b1208 */ /* 0x000fe20000000000 */
[----:B------:R-:W-:-:S06]  /*0f20*/  IMAD.MOV.U32 R6, RZ, RZ, RZ ;  /* 0x000000ffff067224 */ /* 0x000fcc00078e00ff */
[----:B------:R-:W3:Y:S01]  /*0f30*/  @P4 LDG.E.EL R6, desc[UR14][R2.64] ;  /* 0x0000000e02064981 */ /* 0x000ee2000c2e1900 */
[----:B------:R-:W-:Y:S01]  /*0f40*/  P2R R70, PR, RZ, 0x2 ;  /* 0x00000002ff467803 */ /* 0x000fe20000000000 */
[----:B------:R-:W-:-:S04]  /*0f50*/  VIADD R7, R13, UR6 ;  /* 0x000000060d077c36 */ /* 0x000fc80008000000 */
[----:B------:R-:W-:Y:S01]  /*0f60*/  IMAD R7, R12, 0xff00, R7 ;  /* 0x0000ff000c077824 */ /* 0x000fe200078e0207 */
[C---:B--2---:R-:W-:Y:S02]  /*0f70*/  FSETP.NAN.AND P0, PT, R8.reuse, R8, PT ;  /* 0x000000080800720b */ /* 0x044fe40003f08000 */
[----:B---3--:R-:W-:-:S13]  /*0f80*/  FSETP.GT.AND P1, PT, R8, R6, PT ;  /* 0x000000060800720b */ /* 0x008fda0003f24000 */
[----:B------:R-:W-:Y:S01]  /*0f90*/  @!P1 FSEL R8, R8, R6, P0 ;  /* 0x0000000608089208 */ /* 0x000fe20000000000 */
[----:B------:R-:W-:-:S05]  /*0fa0*/  IMAD.WIDE R6, R7, 0x4, R24 ;  /* 0x0000000407067825 */ /* 0x000fca00078e0218 */
[----:B------:R-:W2:Y:S01]  /*0fb0*/  @P4 LDG.E.EL R9, desc[UR14][R6.64] ;  /* 0x0000000e06094981 */ /* 0x000ea2000c2e1900 */
[----:B------:R-:W-:Y:S01]  /*0fc0*/  P2R R62, PR, RZ, 0x2 ;  /* 0x00000002ff3e7803 */ /* 0x000fe20000000000 */
[----:B------:R-:W-:-:S04]  /*0fd0*/  VIADD R3, R13, UR7 ;  /* 0x000000070d037c36 */ /* 0x000fc80008000000 */
[----:B------:R-:W-:-:S04]  /*0fe0*/  IMAD R3, R12, 0xff00, R3 ;  /* 0x0000ff000c037824 */ /* 0x000fc800078e0203 */
[----:B------:R-:W-:Y:S01]  /*0ff0*/  IMAD.WIDE R2, R3, 0x4, R24 ;  /* 0x0000000403027825 */ /* 0x000fe200078e0218 */
[-C--:B--2---:R-:W-:Y:S02]  /*1000*/  FSETP.GEU.AND P1, PT, R8, R9.reuse, PT ;  /* 0x000000090800720b */ /* 0x084fe40003f2e000 */
[----:B------:R-:W-:-:S11]  /*1010*/  FSETP.NAN.AND P0, PT, R9, R9, PT ;  /* 0x000000090900720b */ /* 0x000fd60003f08000 */
[----:B------:R-:W-:Y:S01]  /*1020*/  @P1 FSEL R9, R9, R8, P0 ;  /* 0x0000000809091208 */ /* 0x000fe20000000000 */
[----:B------:R-:W-:-:S06]  /*1030*/  IMAD.MOV.U32 R8, RZ, RZ, RZ ;  /* 0x000000ffff087224 */ /* 0x000fcc00078e00ff */
        /* <DEDUP_REMOVED lines=9> */
[----:B------:R0:W2:Y:S01]  /*10d0*/  @P4 LDG.E.EL R9, desc[UR14][R4.64] ;  /* 0x0000000e04094981 */ /* 0x0000a2000c2e1900 */
[----:B------:R-:W-:Y:S01]  /*10e0*/  P2R R52, PR, RZ, 0x2 ;  /* 0x00000002ff347803 */ /* 0x000fe20000000000 */
[----:B------:R-:W-:Y:S01]  /*10f0*/  VIADD R3, R13, UR9 ;  /* 0x000000090d037c36 */ /* 0x000fe20008000000 */
[----:B------:R-:W-:Y:S01]  /*1100*/  LOP3.LUT R49, R51, 0x180, RZ, 0xfc, !PT ;  /* 0x0000018033317812 */ /* 0x000fe200078efcff */
[----:B------:R-:W-:Y:S02]  /*1110*/  IMAD.MOV.U32 R48, RZ, RZ, RZ ;  /* 0x000000ffff307224 */ /* 0x000fe400078e00ff */
[----:B------:R-:W-:Y:S02]  /*1120*/  IMAD R3, R12, 0xff00, R3 ;  /* 0x0000ff000c037824 */ /* 0x000fe400078e0203 */
[----:B------:R-:W-:Y:S01]  /*1130*/  IMAD.HI R2, R49, -0x6db6db6d, R48 ;  /* 0x9249249331027827 */ /* 0x000fe200078e0230 */
[----:B------:R-:W-:-:S03]  /*1140*/  CS2R R20, SRZ ;  /* 0x0000000000147805 */ /* 0x000fc6000001ff00 */
[----:B------:R-:W-:Y:S01]  /*1150*/  IMAD.WIDE R6, R3, 0x4, R24 ;  /* 0x0000000403067825 */ /* 0x000fe200078e0218 */
[----:B------:R-:W-:-:S04]  /*1160*/  SHF.R.U32.HI R3, RZ, 0x1f, R2 ;  /* 0x0000001fff037819 */ /* 0x000fc80000011602 */
[----:B------:R-:W-:Y:S01]  /*1170*/  LEA.HI.SX32 R3, R2, R3, 0x1d ;  /* 0x0000000302037211 */ /* 0x000fe200078feaff */
[----:B------:R1:W3:Y:S01]  /*1180*/  @P4 LDG.E.EL R20, desc[UR14][R6.64] ;  /* 0x0000000e06144981 */ /* 0x0002e2000c2e1900 */
[----:B------:R-:W-:-:S04]  /*1190*/  IMAD.MOV.U32 R2, RZ, RZ, RZ ;  /* 0x000000ffff027224 */ /* 0x000fc800078e00ff */
[----:B0-----:R-:W-:-:S04]  /*11a0*/  IMAD.HI R4, R3, -0x6db6db6d, R2 ;  /* 0x9249249303047827 */ /* 0x001fc800078e0202 */
[----:B------:R-:W-:Y:S01]  /*11b0*/  IMAD R2, R3, -0xe, R49 ;  /* 0xfffffff203027824 */ /* 0x000fe200078e0231 */
[----:B------:R-:W-:Y:S02]  /*11c0*/  SHF.R.U32.HI R5, RZ, 0x1f, R4 ;  /* 0x0000001fff057819 */ /* 0x000fe40000011604 */
[----:B------:R-:W-:Y:S02]  /*11d0*/  P2R R72, PR, RZ, 0x8 ;  /* 0x00000008ff487803 */ /* 0x000fe40000000000 */
[----:B------:R-:W-:Y:S02]  /*11e0*/  LEA.HI R5, R4, R5, RZ, 0x1d ;  /* 0x0000000504057211 */ /* 0x000fe400078fe8ff */
[----:B------:R-:W-:-:S03]  /*11f0*/  PLOP3.LUT P3, PT, PT, PT, UP1, 0x40, 0x0 ;  /* 0x000000000000781c */ /* 0x000fc60003f6e818 */
[----:B------:R-:W-:Y:S01]  /*1200*/  IMAD R15, R5, -0xe, R3 ;  /* 0xfffffff2050f7824 */ /* 0x000fe200078e0203 */
[----:B------:R-:W-:Y:S01]  /*1210*/  ISETP.LT.AND P3, PT, R49, 0x310, P3 ;  /* 0x000003103100780c */ /* 0x000fe20001f61270 */
[----:B-1----:R-:W-:Y:S01]  /*1220*/  IMAD.MOV.U32 R6, RZ, RZ, RZ ;  /* 0x000000ffff067224 */ /* 0x002fe200078e00ff */
[-C--:B--2---:R-:W-:Y:S02]  /*1230*/  FSETP.GEU.AND P1, PT, R8, R9.reuse, PT ;  /* 0x000000090800720b */ /* 0x084fe40003f2e000 */
[----:B------:R-:W-:-:S11]  /*1240*/  FSETP.NAN.AND P0, PT, R9, R9, PT ;  /* 0x000000090900720b */ /* 0x000fd60003f08000 */
[----:B------:R-:W-:Y:S01]  /*1250*/  @P1 FSEL R9, R9, R8, P0 ;  /* 0x0000000809091208 */ /* 0x000fe20000000000 */
[----:B------:R-:W-:-:S05]  /*1260*/  IMAD.HI R8, R49, 0x5397829d, RZ ;  /* 0x5397829d31087827 */ /* 0x000fca00078e02ff */
[----:B------:R-:W-:-:S04]  /*1270*/  SHF.R.U32.HI R7, RZ, 0x1f, R8 ;  /* 0x0000001fff077819 */ /* 0x000fc80000011608 */
[----:B------:R-:W-:-:S05]  /*1280*/  LEA.HI.SX32 R7, R8, R7, 0x1a ;  /* 0x0000000708077211 */ /* 0x000fca00078fd2ff */
[----:B------:R-:W-:-:S04]  /*1290*/  IMAD R2, R7, 0x1c2, R2 ;  /* 0x000001c207027824 */ /* 0x000fc800078e0202 */
[----:B------:R-:W-:-:S04]  /*12a0*/  IMAD R14, R2, 0x880, RZ ;  /* 0x00000880020e7824 */ /* 0x000fc800078e02ff */
[C---:B------:R-:W-:Y:S02]  /*12b0*/  VIADD R4, R14.reuse, UR5 ;  /* 0x000000050e047c36 */ /* 0x040fe40008000000 */
[----:B------:R-:W-:Y:S02]  /*12c0*/  VIADD R2, R14, UR13 ;  /* 0x0000000d0e027c36 */ /* 0x000fe40008000000 */
[C---:B------:R-:W-:Y:S02]  /*12d0*/  IMAD R3, R15.reuse, 0xff00, R4 ;  /* 0x0000ff000f037824 */ /* 0x040fe400078e0204 */
[----:B------:R-:W-:Y:S02]  /*12e0*/  IMAD R5, R15, 0xff00, R2 ;  /* 0x0000ff000f057824 */ /* 0x000fe400078e0202 */
[----:B------:R-:W-:Y:S02]  /*12f0*/  IMAD.MOV.U32 R7, RZ, RZ, RZ ;  /* 0x000000ffff077224 */ /* 0x000fe400078e00ff */
[----:B------:R-:W-:-:S04]  /*1300*/  IMAD.WIDE R2, R3, 0x4, R24 ;  /* 0x0000000403027825 */ /* 0x000fc800078e0218 */
[----:B------:R-:W-:Y:S01]  /*1310*/  IMAD.WIDE R4, R5, 0x4, R24 ;  /* 0x0000000405047825 */ /* 0x000fe200078e0218 */
[----:B------:R-:W2:Y:S04]  /*1320*/  @P3 LDG.E.EL R7, desc[UR14][R2.64] ;  /* 0x0000000e02073981 */ /* 0x000ea8000c2e1900 */
[----:B------:R-:W2:Y:S01]  /*1330*/  @P3 LDG.E.EL R6, desc[UR14][R4.64] ;  /* 0x0000000e04063981 */ /* 0x000ea2000c2e1900 */
[----:B------:R-:W-:Y:S02]  /*1340*/  P2R R80, PR, RZ, 0x2 ;  /* 0x00000002ff507803 */ /* 0x000fe40000000000 */
[-C--:B---3--:R-:W-:Y:S02]  /*1350*/  FSETP.GEU.AND P1, PT, R9, R20.reuse, PT ;  /* 0x000000140900720b */ /* 0x088fe40003f2e000 */
[----:B------:R-:W-:-:S02]  /*1360*/  FSETP.NAN.AND P0, PT, R20, R20, PT ;  /* 0x000000141400720b */ /* 0x000fc40003f08000 */
[----:B------:R-:W-:-:S09]  /*1370*/  P2R R53, PR, RZ, 0x2 ;  /* 0x00000002ff357803 */ /* 0x000fd20000000000 */
[----:B------:R-:W-:Y:S01]  /*1380*/  @P1 FSEL R20, R20, R9, P0 ;  /* 0x0000000914141208 */ /* 0x000fe20000000000 */
[----:B------:R-:W-:Y:S01]  /*1390*/  IMAD.MOV.U32 R22, RZ, RZ, RZ ;  /* 0x000000ffff167224 */ /* 0x000fe200078e00ff */
[C---:B--2---:R-:W-:Y:S02]  /*13a0*/  FSETP.GT.AND P1, PT, R7.reuse, R6, PT ;  /* 0x000000060700720b */ /* 0x044fe40003f24000 */
[----:B------:R-:W-:-:S11]  /*13b0*/  FSETP.NAN.AND P0, PT, R7, R7, PT ;  /* 0x000000070700720b */ /* 0x000fd60003f08000 */
[----:B------:R-:W-:Y:S01]  /*13c0*/  @!P1 FSEL R7, R7, R6, P0 ;  /* 0x0000000607079208 */ /* 0x000fe20000000000 */
[----:B------:R-:W-:-:S04]  /*13d0*/  VIADD R6, R14, UR6 ;  /* 0x000000060e067c36 */ /* 0x000fc80008000000 */
[----:B------:R-:W-:-:S04]  /*13e0*/  IMAD R9, R15, 0xff00, R6 ;  /* 0x0000ff000f097824 */ /* 0x000fc800078e0206 */
[----:B------:R-:W-:-:S05]  /*13f0*/  IMAD.WIDE R8, R9, 0x4, R24 ;  /* 0x0000000409087825 */ /* 0x000fca00078e0218 */
[----:B------:R-:W2:Y:S01]  /*1400*/  @P3 LDG.E.EL R22, desc[UR14][R8.64] ;  /* 0x0000000e08163981 */ /* 0x000ea2000c2e1900 */
[----:B------:R-:W-:Y:S01]  /*1410*/  P2R R48, PR, RZ, 0x2 ;  /* 0x00000002ff307803 */ /* 0x000fe20000000000 */
[----:B------:R-:W-:Y:S01]  /*1420*/  VIADD R4, R14, UR7 ;  /* 0x000000070e047c36 */ /* 0x000fe20008000000 */
[-C--:B--2---:R-:W-:Y:S02]  /*1430*/  FSETP.GEU.AND P1, PT, R7, R22.reuse, PT ;  /* 0x000000160700720b */ /* 0x084fe40003f2e000 */
[----:B------:R-:W-:-:S11]  /*1440*/  FSETP.NAN.AND P0, PT, R22, R22, PT ;  /* 0x000000161600720b */ /* 0x000fd60003f08000 */
[----:B------:R-:W-:Y:S01]  /*1450*/  @P1 FSEL R22, R22, R7, P0 ;  /* 0x0000000716161208 */ /* 0x000fe20000000000 */
[----:B------:R-:W-:-:S04]  /*1460*/  IMAD R7, R15, 0xff00, R4 ;  /* 0x0000ff000f077824 */ /* 0x000fc800078e0204 */
        /* <DEDUP_REMOVED lines=8> */
[----:B------:R-:W-:Y:S02]  /*14f0*/  @P1 FSEL R21, R21, R22, P0 ;  /* 0x0000001615151208 */ /* 0x000fe40000000000 */
[----:B------:R-:W-:-:S06]  /*1500*/  CS2R R22, SRZ ;  /* 0x0000000000167805 */ /* 0x000fcc000001ff00 */
[----:B------:R-:W2:Y:S01]  /*1510*/  @P3 LDG.E.EL R22, desc[UR14][R4.64] ;  /* 0x0000000e04163981 */ /* 0x000ea2000c2e1900 */
[----:B------:R-:W-:-:S04]  /*1520*/  VIADD R6, R14, UR9 ;  /* 0x000000090e067c36 */ /* 0x000fc80008000000 */
[----:B------:R-:W-:-:S04]  /*1530*/  IMAD R9, R15, 0xff00, R6 ;  /* 0x0000ff000f097824 */ /* 0x000fc800078e0206 */
[----:B------:R-:W-:-:S04]  /*1540*/  IMAD.WIDE R8, R9, 0x4, R24 ;  /* 0x0000000409087825 */ /* 0x000fc800078e0218 */
[----:B------:R-:W-:Y:S01]  /*1550*/  VIADD R7, R17, UR10 ;  /* 0x0000000a11077c36 */ /* 0x000fe20008000000 */
[----:B------:R0:W3:Y:S01]  /*1560*/  @P3 LDG.E.EL R23, desc[UR14][R8.64] ;  /* 0x0000000e08173981 */ /* 0x0000e2000c2e1900 */
[----:B------:R-:W-:Y:S02]  /*1570*/  P2R R3, PR, RZ, 0x2 ;  /* 0x00000002ff037803 */ /* 0x000fe40000000000 */
[----:B------:R-:W-:Y:S02]  /*1580*/  IMAD R7, R16, 0xff00, R7 ;  /* 0x0000ff0010077824 */ /* 0x000fe400078e0207 */
[----:B------:R-:W-:Y:S02]  /*1590*/  IMAD.MOV.U32 R28, RZ, RZ, RZ ;  /* 0x000000ffff1c7224 */ /* 0x000fe400078e00ff */
[----:B------:R-:W-:-:S04]  /*15a0*/  IMAD.WIDE R6, R7, 0x4, R24 ;  /* 0x0000000407067825 */ /* 0x000fc800078e0218 */
[----:B0-----:R-:W-:Y:S01]  /*15b0*/  VIADD R9, R13, UR10 ;  /* 0x0000000a0d097c36 */ /* 0x001fe20008000000 */
[----:B------:R0:W5:Y:S03]  /*15c0*/  @P5 LDG.E.EL R28, desc[UR14][R6.64] ;  /* 0x0000000e061c5981 */ /* 0x000166000c2e1900 */
[----:B------:R-:W-:-:S04]  /*15d0*/  IMAD R9, R12, 0xff00, R9 ;  /* 0x0000ff000c097824 */ /* 0x000fc800078e0209 */
[----:B------:R-:W-:-:S04]  /*15e0*/  IMAD.WIDE R8, R9, 0x4, R24 ;  /* 0x0000000409087825 */ /* 0x000fc800078e0218 */
[----:B0-----:R-:W-:Y:S01]  /*15f0*/  VIADD R6, R14, UR10 ;  /* 0x0000000a0e067c36 */ /* 0x001fe20008000000 */
[----:B------:R-:W-:-:S03]  /*1600*/  CS2R R26, SRZ ;  /* 0x00000000001a7805 */ /* 0x000fc6000001ff00 */
[----:B------:R-:W-:-:S04]  /*1610*/  IMAD R7, R15, 0xff00, R6 ;  /* 0x0000ff000f077824 */ /* 0x000fc800078e0206 */
[----:B------:R-:W-:-:S05]  /*1620*/  IMAD.WIDE R6, R7, 0x4, R24 ;  /* 0x0000000407067825 */ /* 0x000fca00078e0218 */
[----:B------:R-:W4:Y:S01]  /*1630*/  @P3 LDG.E.EL R26, desc[UR14][R6.64] ;  /* 0x0000000e061a3981 */ /* 0x000f22000c2e1900 */
[-C--:B--2---:R-:W-:Y:S02]  /*1640*/  FSETP.GEU.AND P1, PT, R21, R22.reuse, PT ;  /* 0x000000161500720b */ /* 0x084fe40003f2e000 */
[----:B------:R-:W-:-:S11]  /*1650*/  FSETP.NAN.AND P0, PT, R22, R22, PT ;  /* 0x000000161600720b */ /* 0x000fd60003f08000 */
[----:B------:R-:W-:Y:S01]  /*1660*/  @P1 FSEL R22, R22, R21, P0 ;  /* 0x0000001516161208 */ /* 0x000fe20000000000 */
[----:B------:R-:W-:-:S06]  /*1670*/  IMAD.MOV.U32 R21, RZ, RZ, RZ ;  /* 0x000000ffff157224 */ /* 0x000fcc00078e00ff */
[----:B------:R0:W2:Y:S01]  /*1680*/  @P4 LDG.E.EL R21, desc[UR14][R8.64] ;  /* 0x0000000e08154981 */ /* 0x0000a2000c2e1900 */
[----:B------:R-:W-:Y:S02]  /*1690*/  P2R R4, PR, RZ, 0x2 ;  /* 0x00000002ff047803 */ /* 0x000fe40000000000 */
[-C--:B---3--:R-:W-:Y:S02]  /*16a0*/  FSETP.GEU.AND P1, PT, R22, R23.reuse, PT ;  /* 0x000000171600720b */ /* 0x088fe40003f2e000 */
[----:B------:R-:W-:Y:S02]  /*16b0*/  FSETP.NAN.AND P0, PT, R23, R23, PT ;  /* 0x000000171700720b */ /* 0x000fe40003f08000 */
[----:B------:R-:W-:-:S09]  /*16c0*/  P2R R5, PR, RZ, 0x2 ;  /* 0x00000002ff057803 */ /* 0x000fd20000000000 */
[----:B------:R-:W-:Y:S02]  /*16d0*/  @P1 FSEL R23, R23, R22, P0 ;  /* 0x0000001617171208 */ /* 0x000fe40000000000 */
[-C--:B-----5:R-:W-:Y:S02]  /*16e0*/  FSETP.GEU.AND P1, PT, R11, R28.reuse, PT ;  /* 0x0000001c0b00720b */ /* 0x0a0fe40003f2e000 */
[----:B------:R-:W-:Y:S02]  /*16f0*/  FSETP.NAN.AND P0, PT, R28, R28, PT ;  /* 0x0000001c1c00720b */ /* 0x000fe40003f08000 */
[----:B------:R-:W-:-:S09]  /*1700*/  P2R R79, PR, RZ, 0x2 ;  /* 0x00000002ff4f7803 */ /* 0x000fd20000000000 */
[----:B------:R-:W-:Y:S01]  /*1710*/  @P1 FSEL R28, R28, R11, P0 ;  /* 0x0000000b1c1c1208 */ /* 0x000fe20000000000 */
[----:B0-----:R-:W-:-:S04]  /*1720*/  VIADD R9, R19, UR11 ;  /* 0x0000000b13097c36 */ /* 0x001fc80008000000 */
[----:B------:R-:W-:-:S04]  /*1730*/  IMAD R9, R18, 0xff00, R9 ;  /* 0x0000ff0012097824 */ /* 0x000fc800078e0209 */
[----:B------:R-:W-:Y:S01]  /*1740*/  IMAD.WIDE R8, R9, 0x4, R24 ;  /* 0x0000000409087825 */ /* 0x000fe200078e0218 */
[-C--:B--2---:R-:W-:Y:S02]  /*1750*/  FSETP.GEU.AND P1, PT, R20, R21.reuse, PT ;  /* 0x000000151400720b */ /* 0x084fe40003f2e000 */
[----:B------:R-:W-:Y:S02]  /*1760*/  FSETP.NAN.AND P0, PT, R21, R21, PT ;  /* 0x000000151500720b */ /* 0x000fe40003f08000 */
[----:B------:R-:W-:-:S09]  /*1770*/  P2R R54, PR, RZ, 0x2 ;  /* 0x00000002ff367803 */ /* 0x000fd20000000000 */
[----:B------:R-:W-:Y:S02]  /*1780*/  @P1 FSEL R21, R21, R20, P0 ;  /* 0x0000001415151208 */ /* 0x000fe40000000000 */
[-C--:B----4-:R-:W-:Y:S02]  /*1790*/  FSETP.GEU.AND P1, PT, R23, R26.reuse, PT ;  /* 0x0000001a1700720b */ /* 0x090fe40003f2e000 */
[----:B------:R-:W-:-:S11]  /*17a0*/  FSETP.NAN.AND P0, PT, R26, R26, PT ;  /* 0x0000001a1a00720b */ /* 0x000fd60003f08000 */
[----:B------:R-:W-:Y:S02]  /*17b0*/  @P1 FSEL R26, R26, R23, P0 ;  /* 0x000000171a1a1208 */ /* 0x000fe40000000000 */
[----:B------:R-:W-:-:S06]  /*17c0*/  CS2R R22, SRZ ;  /* 0x0000000000167805 */ /* 0x000fcc000001ff00 */
[----:B------:R-:W2:Y:S01]  /*17d0*/  @P6 LDG.E.EL R22, desc[UR14][R8.64] ;  /* 0x0000000e08166981 */ /* 0x000ea2000c2e1900 */
[----:B------:R-:W-:Y:S01]  /*17e0*/  P2R R6, PR, RZ, 0x2 ;  /* 0x00000002ff067803 */ /* 0x000fe20000000000 */
[----:B------:R-:W-:-:S04]  /*17f0*/  VIADD R7, R17, UR11 ;  /* 0x0000000b11077c36 */ /* 0x000fc80008000000 */
[----:B------:R-:W-:Y:S02]  /*1800*/  IMAD R7, R16, 0xff00, R7 ;  /* 0x0000ff0010077824 */ /* 0x000fe400078e0207 */
[----:B------:R-:W-:Y:S01]  /*1810*/  IMAD.MOV.U32 R20, RZ, RZ, RZ ;  /* 0x000000ffff147224 */ /* 0x000fe200078e00ff */
[-C--:B--2---:R-:W-:Y:S02]  /*1820*/  FSETP.GEU.AND P1, PT, R10, R22.reuse, PT ;  /* 0x000000160a00720b */ /* 0x084fe40003f2e000 */
[----:B------:R-:W-:-:S11]  /*1830*/  FSETP.NAN.AND P0, PT, R22, R22, PT ;  /* 0x000000161600720b */ /* 0x000fd60003f08000 */
[----:B------:R-:W-:Y:S01]  /*1840*/  @P1 FSEL R22, R22, R10, P0 ;  /* 0x0000000a16161208 */ /* 0x000fe20000000000 */
[----:B------:R-:W-:-:S04]  /*1850*/  IMAD.WIDE R10, R7, 0x4, R24 ;  /* 0x00000004070a7825 */ /* 0x000fc800078e0218 */
[----:B------:R-:W-:Y:S01]  /*1860*/  VIADD R7, R13, UR11 ;  /* 0x0000000b0d077c36 */ /* 0x000fe20008000000 */
[----:B------:R0:W2:Y:S03]  /*1870*/  @P5 LDG.E.EL R23, desc[UR14][R10.64] ;  /* 0x0000000e0a175981 */ /* 0x0000a6000c2e1900 */
[----:B------:R-:W-:-:S04]  /*1880*/  IMAD R7, R12, 0xff00, R7 ;  /* 0x0000ff000c077824 */ /* 0x000fc800078e0207 */
[----:B------:R-:W-:-:S05]  /*1890*/  IMAD.WIDE R8, R7, 0x4, R24 ;  /* 0x0000000407087825 */ /* 0x000fca00078e0218 */
[----:B------:R1:W3:Y:S01]  /*18a0*/  @P4 LDG.E.EL R20, desc[UR14][R8.64] ;  /* 0x0000000e08144981 */ /* 0x0002e2000c2e1900 */
[----:B------:R-:W-:Y:S01]  /*18b0*/  P2R R81, PR, RZ, 0x2 ;  /* 0x00000002ff517803 */ /* 0x000fe20000000000 */
[----:B0-----:R-:W-:-:S04]  /*18c0*/  VIADD R10, R14, UR11 ;  /* 0x0000000b0e0a7c36 */ /* 0x001fc80008000000 */
[----:B------:R-:W-:-:S04]  /*18d0*/  IMAD R11, R15, 0xff00, R10 ;  /* 0x0000ff000f0b7824 */ /* 0x000fc800078e020a */
[----:B------:R-:W-:-:S04]  /*18e0*/  IMAD.WIDE R10, R11, 0x4, R24 ;  /* 0x000000040b0a7825 */ /* 0x000fc800078e0218 */
[----:B------:R-:W-:Y:S01]  /*18f0*/  VIADD R19, R19, UR12 ;  /* 0x0000000c13137c36 */ /* 0x000fe20008000000 */
[----:B------:R-:W-:-:S03]  /*1900*/  CS2R R74, SRZ ;  /* 0x00000000004a7805 */ /* 0x000fc6000001ff00 */
[----:B-1----:R-:W-:-:S04]  /*1910*/  IMAD R9, R18, 0xff00, R19 ;  /* 0x0000ff0012097824 */ /* 0x002fc800078e0213 */
[----:B------:R-:W-:-:S04]  /*1920*/  IMAD.WIDE R8, R9, 0x4, R24 ;  /* 0x0000000409087825 */ /* 0x000fc800078e0218 */
[----:B------:R-:W-:Y:S01]  /*1930*/  VIADD R17, R17, UR12 ;  /* 0x0000000c11117c36 */ /* 0x000fe20008000000 */
[----:B------:R-:W4:Y:S01]  /*1940*/  @P6 LDG.E.EL R75, desc[UR14][R8.64] ;  /* 0x0000000e084b6981 */ /* 0x000f22000c2e1900 */
[----:B------:R-:W-:-:S04]  /*1950*/  VIADD R13, R13, UR12 ;  /* 0x0000000c0d0d7c36 */ /* 0x000fc80008000000 */
[----:B------:R-:W-:Y:S02]  /*1960*/  IMAD R13, R12, 0xff00, R13 ;  /* 0x0000ff000c0d7824 */ /* 0x000fe400078e020d */
[----:B------:R-:W-:Y:S02]  /*1970*/  IMAD.MOV.U32 R71, RZ, RZ, RZ ;  /* 0x000000ffff477224 */ /* 0x000fe400078e00ff */
[----:B------:R-:W-:-:S04]  /*1980*/  IMAD.WIDE R12, R13, 0x4, R24 ;  /* 0x000000040d0c7825 */ /* 0x000fc800078e0218 */
[----:B------:R-:W-:Y:S01]  /*1990*/  VIADD R14, R14, UR12 ;  /* 0x0000000c0e0e7c36 */ /* 0x000fe20008000000 */
[----:B------:R-:W5:Y:S03]  /*19a0*/  @P4 LDG.E.EL R71, desc[UR14][R12.64] ;  /* 0x0000000e0c474981 */ /* 0x000f66000c2e1900 */
[----:B------:R-:W-:Y:S02]  /*19b0*/  IMAD R15, R15, 0xff00, R14 ;  /* 0x0000ff000f0f7824 */ /* 0x000fe400078e020e */
[----:B------:R-:W-:Y:S02]  /*19c0*/  IMAD.MOV.U32 R76, RZ, RZ, RZ ;  /* 0x000000ffff4c7224 */ /* 0x000fe400078e00ff */
[----:B------:R-:W-:-:S05]  /*19d0*/  IMAD.WIDE R14, R15, 0x4, R24 ;  /* 0x000000040f0e7825 */ /* 0x000fca00078e0218 */
[----:B------:R-:W4:Y:S01]  /*19e0*/  @P3 LDG.E.EL R76, desc[UR14][R14.64] ;  /* 0x0000000e0e4c3981 */ /* 0x000f22000c2e1900 */
[-C--:B--2---:R-:W-:Y:S02]  /*19f0*/  FSETP.GEU.AND P1, PT, R28, R23.reuse, PT ;  /* 0x000000171c00720b */ /* 0x084fe40003f2e000 */
[----:B------:R-:W-:Y:S02]  /*1a00*/  FSETP.NAN.AND P0, PT, R23, R23, PT ;  /* 0x000000171700720b */ /* 0x000fe40003f08000 */
[----:B------:R-:W-:-:S09]  /*1a10*/  P2R R55, PR, RZ, 0x2 ;  /* 0x00000002ff377803 */ /* 0x000fd20000000000 */
[----:B------:R-:W-:Y:S02]  /*1a20*/  @P1 FSEL R23, R23, R28, P0 ;  /* 0x0000001c17171208 */ /* 0x000fe40000000000 */
[-C--:B---3--:R-:W-:Y:S02]  /*1a30*/  FSETP.GEU.AND P1, PT, R21, R20.reuse, PT ;  /* 0x000000141500720b */ /* 0x088fe40003f2e000 */
[----:B------:R-:W-:-:S11]  /*1a40*/  FSETP.NAN.AND P0, PT, R20, R20, PT ;  /* 0x000000141400720b */ /* 0x000fd60003f08000 */
[----:B------:R-:W-:Y:S01]  /*1a50*/  @P1 FSEL R20, R20, R21, P0 ;  /* 0x0000001514141208 */ /* 0x000fe20000000000 */
[----:B------:R-:W-:-:S06]  /*1a60*/  IMAD.MOV.U32 R21, RZ, RZ, RZ ;  /* 0x000000ffff157224 */ /* 0x000fcc00078e00ff */
[----:B------:R0:W2:Y:S02]  /*1a70*/  @P3 LDG.E.EL R21, desc[UR14][R10.64] ;  /* 0x0000000e0a153981 */ /* 0x0000a4000c2e1900 */
[----:B0-----:R-:W-:-:S04]  /*1a80*/  IMAD R11, R16, 0xff00, R17 ;  /* 0x0000ff00100b7824 */ /* 0x001fc800078e0211 */
[----:B------:R-:W-:-:S05]  /*1a90*/  IMAD.WIDE R10, R11, 0x4, R24 ;  /* 0x000000040b0a7825 */ /* 0x000fca00078e0218 */
[----:B------:R-:W3:Y:S01]  /*1aa0*/  @P5 LDG.E.EL R74, desc[UR14][R10.64] ;  /* 0x0000000e0a4a5981 */ /* 0x000ee2000c2e1900 */
[----:B------:R-:W-:Y:S01]  /*1ab0*/  P2R R56, PR, RZ, 0x2 ;  /* 0x00000002ff387803 */ /* 0x000fe20000000000 */
[----:B------:R-:W-:Y:S01]  /*1ac0*/  IMAD.MOV.U32 R18, RZ, RZ, RZ ;  /* 0x000000ffff127224 */ /* 0x000fe200078e00ff */
[----:B------:R-:W-:-:S05]  /*1ad0*/  LOP3.LUT R19, R51, 0x200, RZ, 0xfc, !PT ;  /* 0x0000020033137812 */ /* 0x000fca00078efcff */
[----:B------:R-:W-:-:S05]  /*1ae0*/  IMAD.HI R16, R19, -0x6db6db6d, R18 ;  /* 0x9249249313107827 */ /* 0x000fca00078e0212 */
[----:B------:R-:W-:-:S04]  /*1af0*/  SHF.R.U32.HI R17, RZ, 0x1f, R16 ;  /* 0x0000001fff117819 */ /* 0x000fc80000011610 */
[----:B------:R-:W-:Y:S01]  /*1b00*/  LEA.HI.SX32 R17, R16, R17, 0x1d ;  /* 0x0000001110117211 */ /* 0x000fe200078feaff */
[----:B------:R-:W-:Y:S02]  /*1b10*/  IMAD.MOV.U32 R16, RZ, RZ, RZ ;  /* 0x000000ffff107224 */ /* 0x000fe400078e00ff */
[----:B------:R-:W-:-:S04]  /*1b20*/  IMAD.HI R18, R19, 0x5397829d, RZ ;  /* 0x5397829d13127827 */ /* 0x000fc800078e02ff */
[----:B------:R-:W-:Y:S01]  /*1b30*/  IMAD.HI R16, R17, -0x6db6db6d, R16 ;  /* 0x9249249311107827 */ /* 0x000fe200078e0210 */
[----:B------:R-:W-:-:S04]  /*1b40*/  SHF.R.U32.HI R15, RZ, 0x1f, R18 ;  /* 0x0000001fff0f7819 */ /* 0x000fc80000011612 */
[----:B------:R-:W-:Y:S02]  /*1b50*/  LEA.HI.SX32 R15, R18, R15, 0x1a ;  /* 0x0000000f120f7211 */ /* 0x000fe400078fd2ff */
[-C--:B--2---:R-:W-:Y:S02]  /*1b60*/  FSETP.GEU.AND P1, PT, R26, R21.reuse, PT ;  /* 0x000000151a00720b */ /* 0x084fe40003f2e000 */
[----:B------:R-:W-:Y:S02]  /*1b70*/  FSETP.NAN.AND P0, PT, R21, R21, PT ;  /* 0x000000151500720b */ /* 0x000fe40003f08000 */
[----:B------:R-:W-:-:S09]  /*1b80*/  P2R R7, PR, RZ, 0x2 ;  /* 0x00000002ff077803 */ /* 0x000fd20000000000 */
[----:B------:R-:W-:Y:S02]  /*1b90*/  @P1 FSEL R21, R21, R26, P0 ;  /* 0x0000001a15151208 */ /* 0x000fe40000000000 */
[-C--:B----4-:R-:W-:Y:S02]  /*1ba0*/  FSETP.GEU.AND P1, PT, R22, R75.reuse, PT ;  /* 0x0000004b1600720b */ /* 0x090fe40003f2e000 */
[----:B------:R-:W-:Y:S02]  /*1bb0*/  FSETP.NAN.AND P0, PT, R75, R75, PT ;  /* 0x0000004b4b00720b */ /* 0x000fe40003f08000 */
[----:B------:R-:W-:-:S09]  /*1bc0*/  P2R R78, PR, RZ, 0x2 ;  /* 0x00000002ff4e7803 */ /* 0x000fd20000000000 */
[----:B------:R-:W-:Y:S02]  /*1bd0*/  @P1 SEL R75, R75, R22, P0 ;  /* 0x000000164b4b1207 */ /* 0x000fe40000000000 */
[-C--:B---3--:R-:W-:Y:S02]  /*1be0*/  FSETP.GEU.AND P1, PT, R23, R74.reuse, PT ;  /* 0x0000004a1700720b */ /* 0x088fe40003f2e000 */
[----:B------:R-:W-:Y:S02]  /*1bf0*/  FSETP.NAN.AND P0, PT, R74, R74, PT ;  /* 0x0000004a4a00720b */ /* 0x000fe40003f08000 */
[----:B------:R-:W-:-:S09]  /*1c00*/  P2R R10, PR, RZ, 0x2 ;  /* 0x00000002ff0a7803 */ /* 0x000fd20000000000 */
[----:B------:R-:W-:Y:S02]  /*1c10*/  @P1 SEL R74, R74, R23, P0 ;  /* 0x000000174a4a1207 */ /* 0x000fe40000000000 */
[-C--:B-----5:R-:W-:Y:S02]  /*1c20*/  FSETP.GEU.AND P1, PT, R20, R71.reuse, PT ;  /* 0x000000471400720b */ /* 0x0a0fe40003f2e000 */
[----:B------:R-:W-:Y:S02]  /*1c30*/  FSETP.NAN.AND P0, PT, R71, R71, PT ;  /* 0x000000474700720b */ /* 0x000fe40003f08000 */
[----:B------:R-:W-:-:S09]  /*1c40*/  P2R R12, PR, RZ, 0x2 ;  /* 0x00000002ff0c7803 */ /* 0x000fd20000000000 */
[----:B------:R-:W-:Y:S02]  /*1c50*/  @P1 SEL R71, R71, R20, P0 ;  /* 0x0000001447471207 */ /* 0x000fe40000000000 */
[-C--:B------:R-:W-:Y:S02]  /*1c60*/  FSETP.GEU.AND P1, PT, R21, R76.reuse, PT ;  /* 0x0000004c1500720b */ /* 0x080fe40003f2e000 */
[----:B------:R-:W-:-:S11]  /*1c70*/  FSETP.NAN.AND P0, PT, R76, R76, PT ;  /* 0x0000004c4c00720b */ /* 0x000fd60003f08000 */
[----:B------:R-:W-:Y:S02]  /*1c80*/  @P1 SEL R76, R76, R21, P0 ;  /* 0x000000154c4c1207 */ /* 0x000fe40000000000 */
[----:B------:R-:W-:-:S04]  /*1c90*/  SHF.R.U32.HI R21, RZ, 0x1f, R16 ;  /* 0x0000001fff157819 */ /* 0x000fc80000011610 */
[----:B------:R-:W-:Y:S01]  /*1ca0*/  LEA.HI R21, R16, R21, RZ, 0x1d ;  /* 0x0000001510157211 */ /* 0x000fe200078fe8ff */
[----:B------:R-:W-:-:S04]  /*1cb0*/  IMAD R16, R17, -0xe, R19 ;  /* 0xfffffff211107824 */ /* 0x000fc800078e0213 */
[----:B------:R-:W-:Y:S02]  /*1cc0*/  IMAD R16, R15, 0x1c2, R16 ;  /* 0x000001c20f107824 */ /* 0x000fe400078e0210 */
[----:B------:R-:W-:Y:S01]  /*1cd0*/  IMAD R21, R21, -0xe, R17 ;  /* 0xfffffff215157824 */ /* 0x000fe200078e0211 */
[----:B------:R-:W-:-:S03]  /*1ce0*/  PLOP3.LUT P0, PT, PT, PT, UP1, 0x40, 0x0 ;  /* 0x000000000000781c */ /* 0x000fc60003f0e818 */
[----:B------:R-:W-:Y:S01]  /*1cf0*/  IMAD R16, R21, 0x1e, R16 ;  /* 0x0000001e15107824 */ /* 0x000fe200078e0210 */
[----:B------:R-:W-:-:S03]  /*1d00*/  ISETP.LT.AND P0, PT, R19, 0x310, P0 ;  /* 0x000003101300780c */ /* 0x000fc60000701270 */
[----:B------:R-:W-:Y:S01]  /*1d10*/  IMAD R26, R16, 0x880, RZ ;  /* 0x00000880101a7824 */ /* 0x000fe200078e02ff */
[----:B------:R-:W-:-:S03]  /*1d20*/  CS2R R22, SRZ ;  /* 0x0000000000167805 */ /* 0x000fc6000001ff00 */
[C---:B------:R-:W-:Y:S02]  /*1d30*/  VIADD R17, R26.reuse, UR5 ;  /* 0x000000051a117c36 */ /* 0x040fe40008000000 */
[----:B------:R-:W-:Y:S02]  /*1d40*/  VIADD R21, R26, UR13 ;  /* 0x0000000d1a157c36 */ /* 0x000fe40008000000 */
[----:B------:R-:W-:Y:S02]  /*1d50*/  IMAD.MOV.U32 R15, RZ, RZ, RZ ;  /* 0x000000ffff0f7224 */ /* 0x000fe400078e00ff */
[----:B------:R-:W-:-:S04]  /*1d60*/  IMAD.WIDE R16, R17, 0x4, R24 ;  /* 0x0000000411107825 */ /* 0x000fc800078e0218 */
[----:B------:R-:W-:Y:S01]  /*1d70*/  IMAD.WIDE R20, R21, 0x4, R24 ;  /* 0x0000000415147825 */ /* 0x000fe200078e0218 */
[----:B------:R0:W2:Y:S04]  /*1d80*/  @P0 LDG.E.EL R23, desc[UR14][R16.64] ;  /* 0x0000000e10170981 */ /* 0x0000a8000c2e1900 */
[----:B------:R-:W2:Y:S01]  /*1d90*/  @P0 LDG.E.EL R15, desc[UR14][R20.64] ;  /* 0x0000000e140f0981 */ /* 0x000ea2000c2e1900 */
[----:B------:R-:W-:-:S04]  /*1da0*/  VIADD R19, R26, UR6 ;  /* 0x000000061a137c36 */ /* 0x000fc80008000000 */
[----:B------:R-:W-:-:S05]  /*1db0*/  IMAD.WIDE R18, R19, 0x4, R24 ;  /* 0x0000000413127825 */ /* 0x000fca00078e0218 */
[----:B------:R-:W3:Y:S01]  /*1dc0*/  @P0 LDG.E.EL R22, desc[UR14][R18.64] ;  /* 0x0000000e12160981 */ /* 0x000ee2000c2e1900 */
[----:B------:R-:W-:Y:S02]  /*1dd0*/  P2R R66, PR, RZ, 0x4 ;  /* 0x00000004ff427803 */ /* 0x000fe40000000000 */
[----:B------:R-:W-:Y:S01]  /*1de0*/  P2R R14, PR, RZ, 0x2 ;  /* 0x00000002ff0e7803 */ /* 0x000fe20000000000 */
[----:B0-----:R-:W-:-:S04]  /*1df0*/  VIADD R17, R26, UR7 ;  /* 0x000000071a117c36 */ /* 0x001fc80008000000 */
[----:B------:R-:W-:Y:S01]  /*1e00*/  IMAD.WIDE R16, R17, 0x4, R24 ;  /* 0x0000000411107825 */ /* 0x000fe200078e0218 */
[C---:B--2---:R-:W-:Y:S02]  /*1e10*/  FSETP.GT.AND P2, PT, R23.reuse, R15, PT ;  /* 0x0000000f1700720b */ /* 0x044fe40003f44000 */
[----:B------:R-:W-:Y:S02]  /*1e20*/  FSETP.NAN.AND P1, PT, R23, R23, PT ;  /* 0x000000171700720b */ /* 0x000fe40003f28000 */
[----:B------:R-:W-:-:S09]  /*1e30*/  P2R R57, PR, RZ, 0x4 ;  /* 0x00000004ff397803 */ /* 0x000fd20000000000 */
[----:B------:R-:W-:-:S04]  /*1e40*/  @!P2 FSEL R23, R23, R15, P1 ;  /* 0x0000000f1717a208 */ /* 0x000fc80000800000 */
[-C--:B---3--:R-:W-:Y:S02]  /*1e50*/  FSETP.GEU.AND P2, PT, R23, R22.reuse, PT ;  /* 0x000000161700720b */ /* 0x088fe40003f4e000 */
[----:B------:R-:W-:-:S11]  /*1e60*/  FSETP.NAN.AND P1, PT, R22, R22, PT ;  /* 0x000000161600720b */ /* 0x000fd60003f28000 */
[----:B------:R-:W-:Y:S01]  /*1e70*/  @P2 FSEL R22, R22, R23, P1 ;  /* 0x0000001716162208 */ /* 0x000fe20000800000 */
[----:B------:R-:W-:-:S06]  /*1e80*/  IMAD.MOV.U32 R23, RZ, RZ, RZ ;  /* 0x000000ffff177224 */ /* 0x000fcc00078e00ff */
[----:B------:R-:W2:Y:S01]  /*1e90*/  @P0 LDG.E.EL R23, desc[UR14][R16.64] ;  /* 0x0000000e10170981 */ /* 0x000ea2000c2e1900 */
[----:B------:R-:W-:Y:S01]  /*1ea0*/  P2R R15, PR, RZ, 0x4 ;  /* 0x00000004ff0f7803 */ /* 0x000fe20000000000 */
[----:B------:R-:W-:-:S04]  /*1eb0*/  VIADD R21, R26, UR8 ;  /* 0x000000081a157c36 */ /* 0x000fc80008000000 */
[----:B------:R-:W-:-:S04]  /*1ec0*/  IMAD.WIDE R20, R21, 0x4, R24 ;  /* 0x0000000415147825 */ /* 0x000fc800078e0218 */
[----:B------:R-:W-:-:S04]  /*1ed0*/  VIADD R19, R26, UR9 ;  /* 0x000000091a137c36 */ /* 0x000fc80008000000 */
[----:B------:R-:W-:-:S05]  /*1ee0*/  IMAD.WIDE R18, R19, 0x4, R24 ;  /* 0x0000000413127825 */ /* 0x000fca00078e0218 */
[----:B------:R-:W3:Y:S01]  /*1ef0*/  @P0 LDG.E.EL R27, desc[UR14][R18.64] ;  /* 0x0000000e121b0981 */ /* 0x000ee2000c2e1900 */
[-C--:B--2---:R-:W-:Y:S02]  /*1f00*/  FSETP.GEU.AND P2, PT, R22, R23.reuse, PT ;  /* 0x000000171600720b */ /* 0x084fe40003f4e000 */
[----:B------:R-:W-:-:S11]  /*1f10*/  FSETP.NAN.AND P1, PT, R23, R23, PT ;  /* 0x000000171700720b */ /* 0x000fd60003f28000 */
[----:B------:R-:W-:Y:S01]  /*1f20*/  @P2 FSEL R23, R23, R22, P1 ;  /* 0x0000001617172208 */ /* 0x000fe20000800000 */
[----:B------:R-:W-:-:S06]  /*1f30*/  IMAD.MOV.U32 R22, RZ, RZ, RZ ;  /* 0x000000ffff167224 */ /* 0x000fcc00078e00ff */
[----:B------:R-:W2:Y:S01]  /*1f40*/  @P0 LDG.E.EL R22, desc[UR14][R20.64] ;  /* 0x0000000e14160981 */ /* 0x000ea2000c2e1900 */
[----:B------:R-:W-:Y:S01]  /*1f50*/  P2R R16, PR, RZ, 0x4 ;  /* 0x00000004ff107803 */ /* 0x000fe20000000000 */
[----:B------:R-:W-:Y:S01]  /*1f60*/  IMAD.MOV.U32 R28, RZ, RZ, RZ ;  /* 0x000000ffff1c7224 */ /* 0x000fe200078e00ff */
[-C--:B--2---:R-:W-:Y:S02]  /*1f70*/  FSETP.GEU.AND P2, PT, R23, R22.reuse, PT ;  /* 0x000000161700720b */ /* 0x084fe40003f4e000 */
[----:B------:R-:W-:Y:S02]  /*1f80*/  FSETP.NAN.AND P1, PT, R22, R22, PT ;  /* 0x000000161600720b */ /* 0x000fe40003f28000 */
[----:B------:R-:W-:-:S09]  /*1f90*/  P2R R17, PR, RZ, 0x4 ;  /* 0x00000004ff117803 */ /* 0x000fd20000000000 */
[----:B------:R-:W-:-:S04]  /*1fa0*/  @P2 FSEL R22, R22, R23, P1 ;  /* 0x0000001716162208 */ /* 0x000fc80000800000 */
[-C--:B---3--:R-:W-:Y:S01]  /*1fb0*/  FSETP.GEU.AND P2, PT, R22, R27.reuse, PT ;  /* 0x0000001b1600720b */ /* 0x088fe20003f4e000 */
[----:B------:R-:W-:Y:S01]  /*1fc0*/  VIADD R23, R26, UR10 ;  /* 0x0000000a1a177c36 */ /* 0x000fe20008000000 */
[----:B------:R-:W-:-:S11]  /*1fd0*/  FSETP.NAN.AND P1, PT, R27, R27, PT ;  /* 0x0000001b1b00720b */ /* 0x000fd60003f28000 */
[----:B------:R-:W-:Y:S01]  /*1fe0*/  @P2 FSEL R27, R27, R22, P1 ;  /* 0x000000161b1b2208 */ /* 0x000fe20000800000 */
[----:B------:R-:W-:-:S05]  /*1ff0*/  IMAD.WIDE R22, R23, 0x4, R24 ;  /* 0x0000000417167825 */ /* 0x000fca00078e0218 */
[----:B------:R0:W2:Y:S01]  /*2000*/  @P0 LDG.E.EL R28, desc[UR14][R22.64] ;  /* 0x0000000e161c0981 */ /* 0x0000a2000c2e1900 */
[----:B------:R-:W-:Y:S01]  /*2010*/  P2R R18, PR, RZ, 0x4 ;  /* 0x00000004ff127803 */ /* 0x000fe20000000000 */
[----:B------:R-:W-:-:S04]  /*2020*/  VIADD R21, R26, UR11 ;  /* 0x0000000b1a157c36 */ /* 0x000fc80008000000 */
[----:B------:R-:W-:-:S04]  /*2030*/  IMAD.WIDE R20, R21, 0x4, R24 ;  /* 0x0000000415147825 */ /* 0x000fc800078e0218 */
[----:B0-----:R-:W-:-:S04]  /*2040*/  VIADD R23, R26, UR12 ;  /* 0x0000000c1a177c36 */ /* 0x001fc80008000000 */
[----:B------:R-:W-:-:S05]  /*2050*/  IMAD.WIDE R22, R23, 0x4, R24 ;  /* 0x0000000417167825 */ /* 0x000fca00078e0218 */
[----:B------:R-:W3:Y:S01]  /*2060*/  @P0 LDG.E.EL R46, desc[UR14][R22.64] ;  /* 0x0000000e162e0981 */ /* 0x000ee2000c2e1900 */
[-C--:B--2---:R-:W-:Y:S02]  /*2070*/  FSETP.GEU.AND P2, PT, R27, R28.reuse, PT ;  /* 0x0000001c1b00720b */ /* 0x084fe40003f4e000 */
[----:B------:R-:W-:-:S11]  /*2080*/  FSETP.NAN.AND P1, PT, R28, R28, PT ;  /* 0x0000001c1c00720b */ /* 0x000fd60003f28000 */
[----:B------:R-:W-:Y:S01]  /*2090*/  @P2 FSEL R28, R28, R27, P1 ;  /* 0x0000001b1c1c2208 */ /* 0x000fe20000800000 */
[----:B------:R-:W-:-:S06]  /*20a0*/  IMAD.MOV.U32 R27, RZ, RZ, RZ ;  /* 0x000000ffff1b7224 */ /* 0x000fcc00078e00ff */
[----:B------:R0:W2:Y:S01]  /*20b0*/  @P0 LDG.E.EL R27, desc[UR14][R20.64] ;  /* 0x0000000e141b0981 */ /* 0x0000a2000c2e1900 */
[----:B------:R-:W-:Y:S02]  /*20c0*/  P2R R19, PR, RZ, 0x4 ;  /* 0x00000004ff137803 */ /* 0x000fe40000000000 */
[----:B0-----:R-:W-:Y:S01]  /*20d0*/  P2R R21, PR, RZ, 0x1 ;  /* 0x00000001ff157803 */ /* 0x001fe20000000000 */
[----:B------:R-:W-:Y:S01]  /*20e0*/  IMAD.MOV.U32 R26, RZ, RZ, RZ ;  /* 0x000000ffff1a7224 */ /* 0x000fe200078e00ff */
[----:B------:R-:W-:Y:S02]  /*20f0*/  CS2R R32, SRZ ;  /* 0x0000000000207805 */ /* 0x000fe4000001ff00 */
[-C--:B--2---:R-:W-:Y:S02]  /*2100*/  FSETP.GEU.AND P2, PT, R28, R27.reuse, PT ;  /* 0x0000001b1c00720b */ /* 0x084fe40003f4e000 */
[----:B------:R-:W-:-:S11]  /*2110*/  FSETP.NAN.AND P1, PT, R27, R27, PT ;  /* 0x0000001b1b00720b */ /* 0x000fd60003f28000 */
[----:B------:R-:W-:-:S04]  /*2120*/  @P2 FSEL R27, R27, R28, P1 ;  /* 0x0000001c1b1b2208 */ /* 0x000fc80000800000 */
[-C--:B---3--:R-:W-:Y:S02]  /*2130*/  FSETP.GEU.AND P0, PT, R27, R46.reuse, PT ;  /* 0x0000002e1b00720b */ /* 0x088fe40003f0e000 */
[----:B------:R-:W-:-:S11]  /*2140*/  FSETP.NAN.AND P1, PT, R46, R46, PT ;  /* 0x0000002e2e00720b */ /* 0x000fd60003f28000 */
[----:B------:R-:W-:Y:S02]  /*2150*/  @P0 SEL R46, R46, R27, P1 ;  /* 0x0000001b2e2e0207 */ /* 0x000fe40000800000 */
        /* <DEDUP_REMOVED lines=8> */
[----:B------:R-:W-:Y:S02]  /*21e0*/  SHF.R.U32.HI R31, RZ, 0x1f, R28 ;  /* 0x0000001fff1f7819 */ /* 0x000fe4000001161c */
[----:B------:R-:W-:Y:S01]  /*21f0*/  LEA.HI.SX32 R23, R26, R23, 0x1a ;  /* 0x000000171a177211 */ /* 0x000fe200078fd2ff */
[----:B------:R-:W-:Y:S01]  /*2200*/  IMAD R26, R29, -0xe, R27 ;  /* 0xfffffff21d1a7824 */ /* 0x000fe200078e021b */
[----:B------:R-:W-:-:S03]  /*2210*/  LEA.HI R31, R28, R31, RZ, 0x1d ;  /* 0x0000001f1c1f7211 */ /* 0x000fc600078fe8ff */
[----:B------:R-:W-:Y:S02]  /*2220*/  IMAD R26, R23, 0x1c2, R26 ;  /* 0x000001c2171a7824 */ /* 0x000fe400078e021a */
[----:B------:R-:W-:Y:S01]  /*2230*/  IMAD R31, R31, -0xe, R29 ;  /* 0xfffffff21f1f7824 */ /* 0x000fe200078e021d */
[----:B------:R-:W-:Y:S02]  /*2240*/  P2R R20, PR, RZ, 0x4 ;  /* 0x00000004ff147803 */ /* 0x000fe40000000000 */
[----:B------:R-:W-:Y:S01]  /*2250*/  PLOP3.LUT P2, PT, PT, PT, UP1, 0x40, 0x0 ;  /* 0x000000000000781c */ /* 0x000fe20003f4e818 */
[----:B------:R-:W-:-:S03]  /*2260*/  IMAD R26, R31, 0x1e, R26 ;  /* 0x0000001e1f1a7824 */ /* 0x000fc600078e021a */
[----:B------:R-:W-:Y:S01]  /*2270*/  ISETP.LT.AND P2, PT, R27, 0x310, P2 ;  /* 0x000003101b00780c */ /* 0x000fe20001741270 */
[----:B------:R-:W-:-:S04]  /*2280*/  IMAD R34, R26, 0x880, RZ ;  /* 0x000008801a227824 */ /* 0x000fc800078e02ff */
        /* <DEDUP_REMOVED lines=15> */
[----:B------:R-:W-:-:S11]  /*2380*/  FSETP.NAN.AND P1, PT, R33, R33, PT ;  /* 0x000000212100720b */ /* 0x000fd60003f28000 */
[----:B------:R-:W-:-:S04]  /*2390*/  @!P3 FSEL R33, R33, R23, P1 ;  /* 0x000000172121b208 */ /* 0x000fc80000800000 */
[-C--:B---3--:R-:W-:Y:S02]  /*23a0*/  FSETP.GEU.AND P0, PT, R33, R32.reuse, PT ;  /* 0x000000202100720b */ /* 0x088fe40003f0e000 */
[----:B------:R-:W-:-:S11]  /*23b0*/  FSETP.NAN.AND P1, PT, R32, R32, PT ;  /* 0x000000202000720b */ /* 0x000fd60003f28000 */
[----:B------:R-:W-:Y:S01]  /*23c0*/  @P0 FSEL R32, R32, R33, P1 ;  /* 0x0000002120200208 */ /* 0x000fe20000800000 */
[----:B------:R-:W-:-:S06]  /*23d0*/  IMAD.MOV.U32 R33, RZ, RZ, RZ ;  /* 0x000000ffff217224 */ /* 0x000fcc00078e00ff */
[----:B------:R0:W2:Y:S01]  /*23e0*/  @P2 LDG.E.EL R33, desc[UR14][R26.64] ;  /* 0x0000000e1a212981 */ /* 0x0000a2000c2e1900 */
[----:B------:R-:W-:Y:S01]  /*23f0*/  P2R R23, PR, RZ, 0x1 ;  /* 0x00000001ff177803 */ /* 0x000fe20000000000 */
[----:B------:R-:W-:-:S04]  /*2400*/  VIADD R31, R34, UR8 ;  /* 0x00000008221f7c36 */ /* 0x000fc80008000000 */
[----:B------:R-:W-:-:S04]  /*2410*/  IMAD.WIDE R30, R31, 0x4, R24 ;  /* 0x000000041f1e7825 */ /* 0x000fc800078e0218 */
[----:B0-----:R-:W-:Y:S02]  /*2420*/  VIADD R27, R34, UR9 ;  /* 0x00000009221b7c36 */ /* 0x001fe40008000000 */
[----:B------:R-:W-:Y:S02]  /*2430*/  IMAD.MOV.U32 R35, RZ, RZ, RZ ;  /* 0x000000ffff237224 */ /* 0x000fe400078e00ff */
[----:B------:R-:W-:-:S05]  /*2440*/  IMAD.WIDE R26, R27, 0x4, R24 ;  /* 0x000000041b1a7825 */ /* 0x000fca00078e0218 */
[----:B------:R-:W3:Y:S01]  /*2450*/  @P2 LDG.E.EL R35, desc[UR14][R26.64] ;  /* 0x0000000e1a232981 */ /* 0x000ee2000c2e1900 */
[-C--:B--2---:R-:W-:Y:S02]  /*2460*/  FSETP.GEU.AND P0, PT, R32, R33.reuse, PT ;  /* 0x000000212000720b */ /* 0x084fe40003f0e000 */
[----:B------:R-:W-:-:S11]  /*2470*/  FSETP.NAN.AND P1, PT, R33, R33, PT ;  /* 0x000000212100720b */ /* 0x000fd60003f28000 */
[----:B------:R-:W-:Y:S01]  /*2480*/  @P0 FSEL R33, R33, R32, P1 ;  /* 0x0000002021210208 */ /* 0x000fe20000800000 */
[----:B------:R-:W-:-:S06]  /*2490*/  IMAD.MOV.U32 R32, RZ, RZ, RZ ;  /* 0x000000ffff207224 */ /* 0x000fcc00078e00ff */
[----:B------:R-:W2:Y:S01]  /*24a0*/  @P2 LDG.E.EL R32, desc[UR14][R30.64] ;  /* 0x0000000e1e202981 */ /* 0x000ea2000c2e1900 */
[----:B------:R-:W-:Y:S02]  /*24b0*/  P2R R28, PR, RZ, 0x1 ;  /* 0x00000001ff1c7803 */ /* 0x000fe40000000000 */
[----:B------:R-:W-:Y:S02]  /*24c0*/  CS2R R36, SRZ ;  /* 0x0000000000247805 */ /* 0x000fe4000001ff00 */
        /* <DEDUP_REMOVED lines=9> */
[----:B------:R-:W2:Y:S01]  /*2560*/  @P2 LDG.E.EL R36, desc[UR14][R32.64] ;  /* 0x0000000e20242981 */ /* 0x000ea2000c2e1900 */
[----:B------:R-:W-:Y:S01]  /*2570*/  VIADD R27, R34, UR11 ;  /* 0x0000000b221b7c36 */ /* 0x000fe20008000000 */
[----:B------:R-:W-:-:S03]  /*2580*/  P2R R30, PR, RZ, 0x1 ;  /* 0x00000001ff1e7803 */ /* 0x000fc60000000000 */
[----:B------:R-:W-:-:S05]  /*2590*/  IMAD.WIDE R26, R27, 0x4, R24 ;  /* 0x000000041b1a7825 */ /* 0x000fca00078e0218 */
[----:B------:R-:W3:Y:S01]  /*25a0*/  @P2 LDG.E.EL R37, desc[UR14][R26.64] ;  /* 0x0000000e1a252981 */ /* 0x000ee2000c2e1900 */
[-C--:B--2---:R-:W-:Y:S02]  /*25b0*/  FSETP.GEU.AND P0, PT, R35, R36.reuse, PT ;  /* 0x000000242300720b */ /* 0x084fe40003f0e000 */
[----:B------:R-:W-:-:S11]  /*25c0*/  FSETP.NAN.AND P1, PT, R36, R36, PT ;  /* 0x000000242400720b */ /* 0x000fd60003f28000 */
[----:B------:R-:W-:Y:S01]  /*25d0*/  @P0 FSEL R36, R36, R35, P1 ;  /* 0x0000002324240208 */ /* 0x000fe20000800000 */
[----:B------:R-:W-:-:S04]  /*25e0*/  VIADD R35, R34, UR12 ;  /* 0x0000000c22237c36 */ /* 0x000fc80008000000 */
[----:B------:R-:W-:-:S05]  /*25f0*/  IMAD.WIDE R34, R35, 0x4, R24 ;  /* 0x0000000423227825 */ /* 0x000fca00078e0218 */
[----:B------:R0:W2:Y:S01]  /*2600*/  @P2 LDG.E.EL R44, desc[UR14][R34.64] ;  /* 0x0000000e222c2981 */ /* 0x0000a2000c2e1900 */
[----:B------:R-:W-:Y:S02]  /*2610*/  P2R R31, PR, RZ, 0x1 ;  /* 0x00000001ff1f7803 */ /* 0x000fe40000000000 */
[-C--:B---3--:R-:W-:Y:S02]  /*2620*/  FSETP.GEU.AND P0, PT, R36, R37.reuse, PT ;  /* 0x000000252400720b */ /* 0x088fe40003f0e000 */
[----:B------:R-:W-:Y:S02]  /*2630*/  FSETP.NAN.AND P1, PT, R37, R37, PT ;  /* 0x000000252500720b */ /* 0x000fe40003f28000 */
[----:B------:R-:W-:-:S09]  /*2640*/  P2R R58, PR, RZ, 0x8 ;  /* 0x00000008ff3a7803 */ /* 0x000fd20000000000 */
[----:B------:R-:W-:Y:S01]  /*2650*/  @P0 FSEL R37, R37, R36, P1 ;  /* 0x0000002425250208 */ /* 0x000fe20000800000 */
[----:B------:R-:W-:Y:S01]  /*2660*/  IMAD.MOV.U32 R26, RZ, RZ, RZ ;  /* 0x000000ffff1a7224 */ /* 0x000fe200078e00ff */
[----:B------:R-:W-:-:S05]  /*2670*/  LOP3.LUT R27, R51, 0x300, RZ, 0xfc, !PT ;  /* 0x00000300331b7812 */ /* 0x000fca00078efcff */
[----:B------:R-:W-:-:S04]  /*2680*/  IMAD.HI R36, R27, -0x6db6db6d, R26 ;  /* 0x924924931b247827 */ /* 0x000fc800078e021a */
[----:B------:R-:W-:-:S05]  /*2690*/  IMAD.HI R26, R27, 0x5397829d, RZ ;  /* 0x5397829d1b1a7827 */ /* 0x000fca00078e02ff */
[----:B0-----:R-:W-:-:S04]  /*26a0*/  SHF.R.U32.HI R35, RZ, 0x1f, R26 ;  /* 0x0000001fff237819 */ /* 0x001fc8000001161a */
[----:B------:R-:W-:Y:S01]  /*26b0*/  LEA.HI.SX32 R35, R26, R35, 0x1a ;  /* 0x000000231a237211 */ /* 0x000fe200078fd2ff */
[----:B------:R-:W-:Y:S01]  /*26c0*/  IMAD.MOV.U32 R59, RZ, RZ, RZ ;  /* 0x000000ffff3b7224 */ /* 0x000fe200078e00ff */
[-C--:B--2---:R-:W-:Y:S02]  /*26d0*/  FSETP.GEU.AND P3, PT, R37, R44.reuse, PT ;  /* 0x0000002c2500720b */ /* 0x084fe40003f6e000 */
[----:B------:R-:W-:-:S11]  /*26e0*/  FSETP.NAN.AND P1, PT, R44, R44, PT ;  /* 0x0000002c2c00720b */ /* 0x000fd60003f28000 */
[----:B------:R-:W-:Y:S02]  /*26f0*/  @P3 SEL R44, R44, R37, P1 ;  /* 0x000000252c2c3207 */ /* 0x000fe40000800000 */
[----:B------:R-:W-:-:S04]  /*2700*/  SHF.R.U32.HI R37, RZ, 0x1f, R36 ;  /* 0x0000001fff257819 */ /* 0x000fc80000011624 */
[----:B------:R-:W-:Y:S01]  /*2710*/  LEA.HI.SX32 R37, R36, R37, 0x1d ;  /* 0x0000002524257211 */ /* 0x000fe200078feaff */
[----:B------:R-:W-:-:S04]  /*2720*/  IMAD.MOV.U32 R36, RZ, RZ, RZ ;  /* 0x000000ffff247224 */ /* 0x000fc800078e00ff */
[----:B------:R-:W-:-:S05]  /*2730*/  IMAD.HI R36, R37, -0x6db6db6d, R36 ;  /* 0x9249249325247827 */ /* 0x000fca00078e0224 */
[----:B------:R-:W-:Y:S01]  /*2740*/  SHF.R.U32.HI R39, RZ, 0x1f, R36 ;  /* 0x0000001fff277819 */ /* 0x000fe20000011624 */
[----:B------:R-:W-:-:S03]  /*2750*/  IMAD R26, R37, -0xe, R27 ;  /* 0xfffffff2251a7824 */ /* 0x000fc600078e021b */
[----:B------:R-:W-:Y:S01]  /*2760*/  LEA.HI R39, R36, R39, RZ, 0x1d ;  /* 0x0000002724277211 */ /* 0x000fe200078fe8ff */
[----:B------:R-:W-:-:S04]  /*2770*/  IMAD R26, R35, 0x1c2, R26 ;  /* 0x000001c2231a7824 */ /* 0x000fc800078e021a */
[----:B------:R-:W-:Y:S01]  /*2780*/  IMAD R39, R39, -0xe, R37 ;  /* 0xfffffff227277824 */ /* 0x000fe200078e0225 */
[----:B------:R-:W-:-:S03]  /*2790*/  PLOP3.LUT P1, PT, PT, PT, UP1, 0x40, 0x0 ;  /* 0x000000000000781c */ /* 0x000fc60003f2e818 */
[----:B------:R-:W-:Y:S01]  /*27a0*/  IMAD R26, R39, 0x1e, R26 ;  /* 0x0000001e271a7824 */ /* 0x000fe200078e021a */
[----:B------:R-:W-:-:S03]  /*27b0*/  ISETP.LT.AND P1, PT, R27, 0x310, P1 ;  /* 0x000003101b00780c */ /* 0x000fc60000f21270 */
[----:B------:R-:W-:-:S04]  /*27c0*/  IMAD R69, R26, 0x880, RZ ;  /* 0x000008801a457824 */ /* 0x000fc800078e02ff */
[C---:B------:R-:W-:Y:S02]  /*27d0*/  VIADD R37, R69.reuse, UR5 ;  /* 0x0000000545257c36 */ /* 0x040fe40008000000 */
[----:B------:R-:W-:Y:S02]  /*27e0*/  VIADD R39, R69, UR13 ;  /* 0x0000000d45277c36 */ /* 0x000fe40008000000 */
[----:B------:R-:W-:Y:S02]  /*27f0*/  IMAD.MOV.U32 R26, RZ, RZ, RZ ;  /* 0x000000ffff1a7224 */ /* 0x000fe400078e00ff */
[----:B------:R-:W-:-:S04]  /*2800*/  IMAD.WIDE R36, R37, 0x4, R24 ;  /* 0x0000000425247825 */ /* 0x000fc800078e0218 */
[----:B------:R-:W-:Y:S01]  /*2810*/  IMAD.WIDE R38, R39, 0x4, R24 ;  /* 0x0000000427267825 */ /* 0x000fe200078e0218 */
[----:B------:R-:W2:Y:S04]  /*2820*/  @P1 LDG.E.EL R59, desc[UR14][R36.64] ;  /* 0x0000000e243b1981 */ /* 0x000ea8000c2e1900 */
[----:B------:R-:W2:Y:S01]  /*2830*/  @P1 LDG.E.EL R26, desc[UR14][R38.64] ;  /* 0x0000000e261a1981 */ /* 0x000ea2000c2e1900 */
[----:B------:R-:W-:Y:S02]  /*2840*/  P2R R34, PR, RZ, 0x8 ;  /* 0x00000008ff227803 */ /* 0x000fe40000000000 */
[----:B------:R-:W-:Y:S01]  /*2850*/  P2R R32, PR, RZ, 0x1 ;  /* 0x00000001ff207803 */ /* 0x000fe20000000000 */
[----:B------:R-:W-:Y:S02]  /*2860*/  VIADD R27, R69, UR6 ;  /* 0x00000006451b7c36 */ /* 0x000fe40008000000 */
[----:B------:R-:W-:Y:S01]  /*2870*/  IMAD.MOV.U32 R88, RZ, RZ, RZ ;  /* 0x000000ffff587224 */ /* 0x000fe200078e00ff */
[----:B--2---:R-:W-:-:S02]  /*2880*/  FSETP.GT.AND P3, PT, R59, R26, PT ;  /* 0x0000001a3b00720b */ /* 0x004fc40003f64000 */
[----:B------:R-:W-:-:S11]  /*2890*/  FSETP.NAN.AND P0, PT, R59, R59, PT ;  /* 0x0000003b3b00720b */ /* 0x000fd60003f08000 */
[----:B------:R-:W-:Y:S01]  /*28a0*/  @!P3 FSEL R59, R59, R26, P0 ;  /* 0x0000001a3b3bb208 */ /* 0x000fe20000000000 */
[----:B------:R-:W-:-:S05]  /*28b0*/  IMAD.WIDE R26, R27, 0x4, R24 ;  /* 0x000000041b1a7825 */ /* 0x000fca00078e0218 */
[----:B------:R-:W2:Y:S01]  /*28c0*/  @P1 LDG.E.EL R88, desc[UR14][R26.64] ;  /* 0x0000000e1a581981 */ /* 0x000ea2000c2e1900 */
[----:B------:R-:W-:Y:S01]  /*28d0*/  P2R R33, PR, RZ, 0x4 ;  /* 0x00000004ff217803 */ /* 0x000fe20000000000 */
[----:B------:R-:W-:-:S04]  /*28e0*/  VIADD R39, R69, UR7 ;  /* 0x0000000745277c36 */ /* 0x000fc80008000000 */
[----:B------:R-:W-:Y:S01]  /*28f0*/  IMAD.WIDE R38, R39, 0x4, R24 ;  /* 0x0000000427267825 */ /* 0x000fe200078e0218 */
[-C--:B--2---:R-:W-:Y:S02]  /*2900*/  FSETP.GEU.AND P2, PT, R59, R88.reuse, PT ;  /* 0x000000583b00720b */ /* 0x084fe40003f4e000 */
[----:B------:R-:W-:Y:S02]  /*2910*/  FSETP.NAN.AND P0, PT, R88, R88, PT ;  /* 0x000000585800720b */ /* 0x000fe40003f08000 */
[----:B------:R-:W-:-:S09]  /*2920*/  P2R R36, PR, RZ, 0x4 ;  /* 0x00000004ff247803 */ /* 0x000fd20000000000 */
[----:B------:R-:W-:Y:S02]  /*2930*/  @P2 FSEL R88, R88, R59, P0 ;  /* 0x0000003b58582208 */ /* 0x000fe40000000000 */
[C---:B------:R-:W-:Y:S02]  /*2940*/  FSETP.GT.AND P2, PT, R42.reuse, R41, PT ;  /* 0x000000292a00720b */ /* 0x040fe40003f44000 */
[----:B------:R-:W-:-:S11]  /*2950*/  FSETP.NAN.AND P0, PT, R42, R42, PT ;  /* 0x0000002a2a00720b */ /* 0x000fd60003f08000 */
[----:B------:R-:W-:Y:S01]  /*2960*/  @!P2 FSEL R42, R42, R41, P0 ;  /* 0x000000292a2aa208 */ /* 0x000fe20000000000 */
[----:B------:R-:W-:-:S06]  /*2970*/  IMAD.MOV.U32 R41, RZ, RZ, RZ ;  /* 0x000000ffff297224 */ /* 0x000fcc00078e00ff */
[----:B------:R-:W2:Y:S01]  /*2980*/  @P1 LDG.E.EL R41, desc[UR14][R38.64] ;  /* 0x0000000e26291981 */ /* 0x000ea2000c2e1900 */
[----:B------:R-:W-:Y:S01]  /*2990*/  P2R R35, PR, RZ, 0x8 ;  /* 0x00000008ff237803 */ /* 0x000fe20000000000 */
[----:B------:R-:W-:-:S04]  /*29a0*/  VIADD R27, R69, UR8 ;  /* 0x00000008451b7c36 */ /* 0x000fc80008000000 */
[----:B------:R-:W-:Y:S01]  /*29b0*/  IMAD.WIDE R26, R27, 0x4, R24 ;  /* 0x000000041b1a7825 */ /* 0x000fe200078e0218 */
[-C--:B--2---:R-:W-:Y:S02]  /*29c0*/  FSETP.GEU.AND P3, PT, R88, R41.reuse, PT ;  /* 0x000000295800720b */ /* 0x084fe40003f6e000 */
[----:B------:R-:W-:-:S11]  /*29d0*/  FSETP.NAN.AND P0, PT, R41, R41, PT ;  /* 0x000000292900720b */ /* 0x000fd60003f08000 */
[----:B------:R-:W-:Y:S01]  /*29e0*/  @P3 FSEL R41, R41, R88, P0 ;  /* 0x0000005829293208 */ /* 0x000fe20000000000 */
[----:B------:R-:W-:-:S06]  /*29f0*/  IMAD.MOV.U32 R88, RZ, RZ, RZ ;  /* 0x000000ffff587224 */ /* 0x000fcc00078e00ff */
[----:B------:R-:W2:Y:S01]  /*2a00*/  @P1 LDG.E.EL R88, desc[UR14][R26.64] ;  /* 0x0000000e1a581981 */ /* 0x000ea2000c2e1900 */
[----:B------:R-:W-:Y:S02]  /*2a10*/  P2R R37, PR, RZ, 0x4 ;  /* 0x00000004ff257803 */ /* 0x000fe40000000000 */
[-C--:B------:R-:W-:Y:S02]  /*2a20*/  FSETP.GEU.AND P2, PT, R42, R43.reuse, PT ;  /* 0x0000002b2a00720b */ /* 0x080fe40003f4e000 */
[----:B------:R-:W-:Y:S02]  /*2a30*/  FSETP.NAN.AND P0, PT, R43, R43, PT ;  /* 0x0000002b2b00720b */ /* 0x000fe40003f08000 */
[----:B------:R-:W-:-:S09]  /*2a40*/  P2R R39, PR, RZ, 0x4 ;  /* 0x00000004ff277803 */ /* 0x000fd20000000000 */
[----:B------:R-:W-:Y:S02]  /*2a50*/  @P2 FSEL R43, R43, R42, P0 ;  /* 0x0000002a2b2b2208 */ /* 0x000fe40000000000 */
[----:B------:R-:W-:Y:S02]  /*2a60*/  P2R R8, PR, RZ, 0x40 ;  /* 0x00000040ff087803 */ /* 0x000fe40000000000 */
[----:B------:R-:W-:Y:S01]  /*2a70*/  ISETP.NE.AND P6, PT, R40, RZ, PT ;  /* 0x000000ff2800720c */ /* 0x000fe20003fc5270 */
[----:B------:R-:W-:Y:S01]  /*2a80*/  IMAD.MOV.U32 R87, RZ, RZ, RZ ;  /* 0x000000ffff577224 */ /* 0x000fe200078e00ff */
[-C--:B--2---:R-:W-:Y:S02]  /*2a90*/  FSETP.GEU.AND P2, PT, R41, R88.reuse, PT ;  /* 0x000000582900720b */ /* 0x084fe40003f4e000 */
[----:B------:R-:W-:Y:S02]  /*2aa0*/  FSETP.NAN.AND P0, PT, R88, R88, PT ;  /* 0x000000585800720b */ /* 0x000fe40003f08000 */
[----:B------:R-:W-:-:S09]  /*2ab0*/  P2R R40, PR, RZ, 0x4 ;  /* 0x00000004ff287803 */ /* 0x000fd20000000000 */
[----:B------:R-:W-:Y:S02]  /*2ac0*/  @P2 FSEL R88, R88, R41, P0 ;  /* 0x0000002958582208 */ /* 0x000fe40000000000 */
[-C--:B------:R-:W-:Y:S02]  /*2ad0*/  FSETP.GEU.AND P2, PT, R43, R60.reuse, PT ;  /* 0x0000003c2b00720b */ /* 0x080fe40003f4e000 */
[----:B------:R-:W-:-:S11]  /*2ae0*/  FSETP.NAN.AND P0, PT, R60, R60, PT ;  /* 0x0000003c3c00720b */ /* 0x000fd60003f08000 */
[----:B------:R-:W-:Y:S01]  /*2af0*/  @P2 FSEL R60, R60, R43, P0 ;  /* 0x0000002b3c3c2208 */ /* 0x000fe20000000000 */
[----:B------:R-:W-:-:S04]  /*2b00*/  VIADD R43, R69, UR9 ;  /* 0x00000009452b7c36 */ /* 0x000fc80008000000 */
[----:B------:R-:W-:-:S05]  /*2b10*/  IMAD.WIDE R42, R43, 0x4, R24 ;  /* 0x000000042b2a7825 */ /* 0x000fca00078e0218 */
        /* <DEDUP_REMOVED lines=15> */
[----:B------:R-:W-:Y:S02]  /*2c10*/  ISETP.NE.AND P3, PT, R66, RZ, PT ;  /* 0x000000ff4200720c */ /* 0x000fe40003f65270 */
[----:B------:R-:W-:Y:S02]  /*2c20*/  P2R R11, PR, RZ, 0x10 ;  /* 0x00000010ff0b7803 */ /* 0x000fe40000000000 */
[----:B------:R-:W-:Y:S01]  /*2c30*/  ISETP.NE.AND P4, PT, R82, RZ, PT ;  /* 0x000000ff5200720c */ /* 0x000fe20003f85270 */
[----:B------:R-:W-:Y:S01]  /*2c40*/  IMAD.MOV.U32 R82, RZ, RZ, RZ ;  /* 0x000000ffff527224 */ /* 0x000fe200078e00ff */
[----:B--2---:R-:W-:-:S02]  /*2c50*/  FSETP.GEU.AND P2, PT, R87, R88, PT ;  /* 0x000000585700720b */ /* 0x004fc40003f4e000 */
[----:B------:R-:W-:Y:S02]  /*2c60*/  FSETP.NAN.AND P0, PT, R88, R88, PT ;  /* 0x000000585800720b */ /* 0x000fe40003f08000 */
[----:B------:R-:W-:-:S09]  /*2c70*/  P2R R59, PR, RZ, 0x4 ;  /* 0x00000004ff3b7803 */ /* 0x000fd20000000000 */
[----:B------:R-:W-:Y:S02]  /*2c80*/  @P2 FSEL R88, R88, R87, P0 ;  /* 0x0000005758582208 */ /* 0x000fe40000000000 */
[-C--:B------:R-:W-:Y:S02]  /*2c90*/  FSETP.GEU.AND P2, PT, R67, R68.reuse, PT ;  /* 0x000000444300720b */ /* 0x080fe40003f4e000 */
[----:B------:R-:W-:Y:S02]  /*2ca0*/  FSETP.NAN.AND P0, PT, R68, R68, PT ;  /* 0x000000444400720b */ /* 0x000fe40003f08000 */
[----:B------:R-:W-:-:S09]  /*2cb0*/  P2R R60, PR, RZ, 0x4 ;  /* 0x00000004ff3c7803 */ /* 0x000fd20000000000 */
[----:B------:R-:W-:Y:S02]  /*2cc0*/  @P2 FSEL R68, R68, R67, P0 ;  /* 0x0000004344442208 */ /* 0x000fe40000000000 */
[----:B------:R-:W-:Y:S01]  /*2cd0*/  ISETP.NE.AND P2, PT, R85, RZ, PT ;  /* 0x000000ff5500720c */ /* 0x000fe20003f45270 */
[----:B------:R-:W-:-:S03]  /*2ce0*/  VIADD R67, R69, UR11 ;  /* 0x0000000b45437c36 */ /* 0x000fc60008000000 */
[----:B------:R-:W-:Y:S02]  /*2cf0*/  P2R R26, PR, RZ, 0x4 ;  /* 0x00000004ff1a7803 */ /* 0x000fe40000000000 */
[----:B------:R-:W-:Y:S02]  /*2d00*/  ISETP.NE.AND P2, PT, R72, RZ, PT ;  /* 0x000000ff4800720c */ /* 0x000fe40003f45270 */
[----:B------:R-:W-:Y:S02]  /*2d10*/  P2R R72, PR, RZ, 0x8 ;  /* 0x00000008ff487803 */ /* 0x000fe40000000000 */
[----:B------:R-:W-:Y:S01]  /*2d20*/  ISETP.NE.AND P3, PT, R73, RZ, PT ;  /* 0x000000ff4900720c */ /* 0x000fe20003f65270 */
[----:B------:R-:W-:Y:S02]  /*2d30*/  IMAD.MOV.U32 R73, RZ, RZ, RZ ;  /* 0x000000ffff497224 */ /* 0x000fe400078e00ff */
[----:B------:R-:W-:-:S05]  /*2d40*/  IMAD.WIDE R66, R67, 0x4, R24 ;  /* 0x0000000443427825 */ /* 0x000fca00078e0218 */
[----:B------:R-:W2:Y:S01]  /*2d50*/  @P1 LDG.E.EL R73, desc[UR14][R66.64] ;  /* 0x0000000e42491981 */ /* 0x000ea2000c2e1900 */
[----:B------:R-:W-:-:S04]  /*2d60*/  VIADD R69, R69, UR12 ;  /* 0x0000000c45457c36 */ /* 0x000fc80008000000 */
[----:B------:R-:W-:-:S05]  /*2d70*/  IMAD.WIDE R24, R69, 0x4, R24 ;  /* 0x0000000445187825 */ /* 0x000fca00078e0218 */
[----:B------:R0:W3:Y:S01]  /*2d80*/  @P1 LDG.E.EL R82, desc[UR14][R24.64] ;  /* 0x0000000e18521981 */ /* 0x0000e2000c2e1900 */
[----:B------:R-:W-:Y:S02]  /*2d90*/  P2R R27, PR, RZ, 0x4 ;  /* 0x00000004ff1b7803 */ /* 0x000fe40000000000 */
[----:B------:R-:W-:-:S04]  /*2da0*/  ISETP.NE.AND P2, PT, R83, RZ, PT ;  /* 0x000000ff5300720c */ /* 0x000fc80003f45270 */
[----:B------:R-:W-:Y:S02]  /*2db0*/  P2R R83, PR, RZ, 0x4 ;  /* 0x00000004ff537803 */ /* 0x000fe40000000000 */
[----:B------:R-:W-:Y:S02]  /*2dc0*/  ISETP.NE.AND P2, PT, R84, RZ, PT ;  /* 0x000000ff5400720c */ /* 0x000fe40003f45270 */
[----:B------:R-:W-:Y:S02]  /*2dd0*/  P2R R84, PR, RZ, 0x8 ;  /* 0x00000008ff547803 */ /* 0x000fe40000000000 */
[----:B------:R-:W-:Y:S01]  /*2de0*/  SEL R87, RZ, 0x1, !P6 ;  /* 0x00000001ff577807 */ /* 0x000fe20007000000 */
[----:B0-----:R-:W0:Y:S01]  /*2df0*/  S2R R24, SR_TID.X ;  /* 0x0000000000187919 */ /* 0x001e220000002100 */
[----:B------:R-:W-:Y:S02]  /*2e00*/  P2R R9, PR, RZ, 0x20 ;  /* 0x00000020ff097803 */ /* 0x000fe40000000000 */
[----:B------:R-:W-:-:S02]  /*2e10*/  SEL R87, R87, 0x2, P2 ;  /* 0x0000000257577807 */ /* 0x000fc40001000000 */
[----:B------:R-:W-:Y:S02]  /*2e20*/  FSETP.NAN.AND P2, PT, R64, R64, PT ;  /* 0x000000404000720b */ /* 0x000fe40003f48000 */
[----:B------:R-:W-:Y:S01]  /*2e30*/  ISETP.NE.AND P5, PT, R63, RZ, PT ;  /* 0x000000ff3f00720c */ /* 0x000fe20003fa5270 */
[----:B------:R-:W1:Y:S01]  /*2e40*/  S2UR UR6, SR_CgaCtaId ;  /* 0x00000000000679c3 */ /* 0x000e620000008800 */
[----:B------:R-:W-:Y:S02]  /*2e50*/  UMOV UR5, 0x400 ;  /* 0x0000040000057882 */ /* 0x000fe40000000000 */
[----:B-1----:R-:W-:Y:S01]  /*2e60*/  UPRMT UR5, UR6, 0x654, UR5 ;  /* 0x0000065406057896 */ /* 0x002fe20008000005 */
[----:B------:R-:W-:-:S05]  /*2e70*/  IMAD.SHL.U32 R77, R77, 0x4, RZ ;  /* 0x000000044d4d7824 */ /* 0x000fca00078e00ff */
[----:B------:R-:W-:-:S04]  /*2e80*/  LOP3.LUT R77, R77, 0x1fc, RZ, 0xc0, !PT ;  /* 0x000001fc4d4d7812 */ /* 0x000fc800078ec0ff */
[----:B------:R-:W-:-:S05]  /*2e90*/  LOP3.LUT R66, R77, UR4, RZ, 0xfc, !PT ;  /* 0x000000044d427c12 */ /* 0x000fca000f8efcff */
[----:B------:R-:W-:Y:S01]  /*2ea0*/  IMAD.HI R67, R66, 0x5397829d, RZ ;  /* 0x5397829d42437827 */ /* 0x000fe200078e02ff */
[----:B------:R-:W-:Y:S02]  /*2eb0*/  LOP3.LUT R0, R0, 0x200, R77, 0xfe, !PT ;  /* 0x0000020000007812 */ /* 0x000fe400078efe4d */
[----:B------:R-:W-:Y:S02]  /*2ec0*/  ISETP.NE.AND P6, PT, R86, RZ, PT ;  /* 0x000000ff5600720c */ /* 0x000fe40003fc5270 */
[-C--:B--2---:R-:W-:Y:S02]  /*2ed0*/  FSETP.GEU.AND P0, PT, R88, R73.reuse, PT ;  /* 0x000000495800720b */ /* 0x084fe40003f0e000 */
[----:B------:R-:W-:-:S11]  /*2ee0*/  FSETP.NAN.AND P3, PT, R73, R73, PT ;  /* 0x000000494900720b */ /* 0x000fd60003f68000 */
[----:B------:R-:W-:Y:S02]  /*2ef0*/  @P0 FSEL R73, R73, R88, P3 ;  /* 0x0000005849490208 */ /* 0x000fe40001800000 */
[----:B------:R-:W-:Y:S02]  /*2f00*/  FSETP.GEU.AND P3, PT, R68, R64, PT ;  /* 0x000000404400720b */ /* 0x000fe40003f6e000 */
[----:B------:R-:W-:Y:S02]  /*2f10*/  P2R R63, PR, RZ, 0x1 ;  /* 0x00000001ff3f7803 */ /* 0x000fe40000000000 */
[----:B------:R-:W-:Y:S02]  /*2f20*/  ISETP.NE.AND P0, PT, R62, RZ, PT ;  /* 0x000000ff3e00720c */ /* 0x000fe40003f05270 */
[----:B------:R-:W-:-:S07]  /*2f30*/  P2R R62, PR, RZ, 0x8 ;  /* 0x00000008ff3e7803 */ /* 0x000fce0000000000 */
[----:B------:R-:W-:Y:S02]  /*2f40*/  @P3 FSEL R64, R64, R68, P2 ;  /* 0x0000004440403208 */ /* 0x000fe40001000000 */
[----:B------:R-:W-:Y:S02]  /*2f50*/  ISETP.NE.AND P3, PT, R84, RZ, PT ;  /* 0x000000ff5400720c */ /* 0x000fe40003f65270 */
[----:B------:R-:W-:Y:S02]  /*2f60*/  ISETP.NE.AND P2, PT, R83, RZ, PT ;  /* 0x000000ff5300720c */ /* 0x000fe40003f45270 */
[----:B------:R-:W-:Y:S02]  /*2f70*/  SEL R83, RZ, 0x1, !P3 ;  /* 0x00000001ff537807 */ /* 0x000fe40005800000 */
[----:B---3--:R-:W-:Y:S02]  /*2f80*/  FSETP.GEU.AND P3, PT, R73, R82, PT ;  /* 0x000000524900720b */ /* 0x008fe40003f6e000 */
[----:B------:R-:W-:-:S02]  /*2f90*/  SEL R87, R87, 0x3, P2 ;  /* 0x0000000357577807 */ /* 0x000fc40001000000 */
[----:B------:R-:W-:Y:S02]  /*2fa0*/  FSETP.NAN.AND P2, PT, R82, R82, PT ;  /* 0x000000525200720b */ /* 0x000fe40003f48000 */
[----:B------:R-:W-:-:S07]  /*2fb0*/  SEL R84, RZ, 0x1, !P0 ;  /* 0x00000001ff547807 */ /* 0x000fce0004000000 */
[----:B------:R-:W-:Y:S02]  /*2fc0*/  @P3 SEL R82, R82, R73, P2 ;  /* 0x0000004952523207 */ /* 0x000fe40001000000 */
[----:B------:R-:W-:Y:S02]  /*2fd0*/  ISETP.NE.AND P2, PT, R27, RZ, PT ;  /* 0x000000ff1b00720c */ /* 0x000fe40003f45270 */
[----:B------:R-:W-:Y:S02]  /*2fe0*/  SEL R84, R84, 0x2, P4 ;  /* 0x0000000254547807 */ /* 0x000fe40002000000 */
[----:B------:R-:W-:Y:S02]  /*2ff0*/  SEL R87, R87, 0x4, P2 ;  /* 0x0000000457577807 */ /* 0x000fe40001000000 */
[----:B------:R-:W-:Y:S02]  /*3000*/  FSETP.GEU.AND P2, PT, R64, R65, PT ;  /* 0x000000414000720b */ /* 0x000fe40003f4e000 */
[----:B------:R-:W-:-:S02]  /*3010*/  ISETP.NE.AND P4, PT, R79, RZ, PT ;  /* 0x000000ff4f00720c */ /* 0x000fc40003f85270 */
[----:B------:R-:W-:Y:S02]  /*3020*/  P2R R68, PR, RZ, 0x2 ;  /* 0x00000002ff447803 */ /* 0x000fe40000000000 */
[C---:B0-----:R-:W-:Y:S02]  /*3030*/  LOP3.LUT R79, R24.reuse, 0x7f, RZ, 0xc0, !PT ;  /* 0x0000007f184f7812 */ /* 0x041fe400078ec0ff */
[----:B------:R-:W-:Y:S02]  /*3040*/  ISETP.NE.AND P1, PT, R61, RZ, PT ;  /* 0x000000ff3d00720c */ /* 0x000fe40003f25270 */
[----:B------:R-:W-:Y:S02]  /*3050*/  LEA R79, R79, UR5, 0x2 ;  /* 0x000000054f4f7c11 */ /* 0x000fe4000f8e10ff */
[----:B------:R-:W-:Y:S02]  /*3060*/  SEL R83, R83, 0x2, P1 ;  /* 0x0000000253537807 */ /* 0x000fe40000800000 */
[C---:B------:R-:W-:Y:S01]  /*3070*/  FSETP.NAN.AND P1, PT, R65.reuse, R65, PT ;  /* 0x000000414100720b */ /* 0x040fe20003f28000 */
[----:B------:R-:W-:Y:S03]  /*3080*/  STS [R79], R75 ;  /* 0x0000004b4f007388 */ /* 0x000fe60000000800 */
[----:B------:R-:W-:Y:S01]  /*3090*/  @P2 FSEL R65, R65, R64, P1 ;  /* 0x0000004041412208 */ /* 0x000fe20000800000 */
[----:B------:R0:W-:Y:S04]  /*30a0*/  STS [R79+0x200], R74 ;  /* 0x0002004a4f007388 */ /* 0x0001e80000000800 */
[----:B------:R1:W-:Y:S04]  /*30b0*/  STS [R79+0x400], R71 ;  /* 0x000400474f007388 */ /* 0x0003e80000000800 */
[----:B------:R-:W-:Y:S01]  /*30c0*/  STS [R79+0x600], R76 ;  /* 0x0006004c4f007388 */ /* 0x000fe20000000800 */
[----:B------:R-:W-:Y:S01]  /*30d0*/  BAR.SYNC.DEFER_BLOCKING 0x0 ;  /* 0x0000000000007b1d */ /* 0x000fe20000010000 */
[-C--:B------:R-:W-:Y:S01]  /*30e0*/  FSETP.GEU.AND P1, PT, R65, R50.reuse, PT ;  /* 0x000000324100720b */ /* 0x080fe20003f2e000 */
[----:B------:R-:W-:Y:S01]  /*30f0*/  IMAD.SHL.U32 R24, R24, 0x4, RZ ;  /* 0x0000000418187824 */ /* 0x000fe200078e00ff */
[----:B------:R-:W-:-:S02]  /*3100*/  FSETP.NAN.AND P0, PT, R50, R50, PT ;  /* 0x000000323200720b */ /* 0x000fc40003f08000 */
[----:B------:R-:W-:Y:S02]  /*3110*/  P2R R61, PR, RZ, 0x8 ;  /* 0x00000008ff3d7803 */ /* 0x000fe40000000000 */
[----:B------:R-:W-:Y:S02]  /*3120*/  LOP3.LUT R24, R24, 0x1fc, RZ, 0xc0, !PT ;  /* 0x000001fc18187812 */ /* 0x000fe400078ec0ff */
[----:B------:R-:W-:Y:S02]  /*3130*/  ISETP.NE.AND P3, PT, R72, RZ, PT ;  /* 0x000000ff4800720c */ /* 0x000fe40003f65270 */
[----:B------:R-:W-:-:S03]  /*3140*/  P2R R72, PR, RZ, 0x2 ;  /* 0x00000002ff487803 */ /* 0x000fc60000000000 */
[----:B------:R-:W-:Y:S02]  /*3150*/  @P1 SEL R50, R50, R65, P0 ;  /* 0x0000004132321207 */ /* 0x000fe40000000000 */
[----:B------:R-:W-:Y:S01]  /*3160*/  ISETP.NE.AND P1, PT, R70, RZ, PT ;  /* 0x000000ff4600720c */ /* 0x000fe20003f25270 */
[----:B------:R-:W2:Y:S01]  /*3170*/  LDC.64 R64, c[0x0][0x218] ;  /* 0x00008600ff407b82 */ /* 0x000ea20000000a00 */
[----:B------:R-:W-:Y:S01]  /*3180*/  LEA R70, R24, UR5, 0x2 ;  /* 0x0000000518467c11 */ /* 0x000fe2000f8e10ff */
[----:B------:R-:W-:Y:S01]  /*3190*/  ULDC.64 UR4, c[0x0][0x220] ;  /* 0x0000880000047ab9 */ /* 0x000fe20000000a00 */
[----:B------:R-:W-:Y:S02]  /*31a0*/  P2R R69, PR, RZ, 0x4 ;  /* 0x00000004ff457803 */ /* 0x000fe40000000000 */
[----:B------:R-:W-:Y:S02]  /*31b0*/  ISETP.NE.AND P2, PT, R26, RZ, PT ;  /* 0x000000ff1a00720c */ /* 0x000fe40003f45270 */
[----:B------:R-:W3:Y:S01]  /*31c0*/  LDS.128 R24, [R70] ;  /* 0x0000000046187984 */ /* 0x000ee20000000c00 */
[----:B------:R-:W-:Y:S01]  /*31d0*/  BAR.SYNC.DEFER_BLOCKING 0x0 ;  /* 0x0000000000007b1d */ /* 0x000fe20000010000 */
[----:B0-----:R-:W-:-:S04]  /*31e0*/  SHF.R.U32.HI R74, RZ, 0x1f, R67 ;  /* 0x0000001fff4a7819 */ /* 0x001fc80000011643 */
[----:B------:R-:W-:Y:S02]  /*31f0*/  LEA.HI.SX32 R67, R67, R74, 0x1a ;  /* 0x0000004a43437211 */ /* 0x000fe400078fd2ff */
[----:B------:R-:W-:Y:S01]  /*3200*/  SEL R73, R83, 0x3, P2 ;  /* 0x0000000353497807 */ /* 0x000fe20001000000 */
[----:B------:R-:W-:Y:S01]  /*3210*/  IMAD.U32 R74, RZ, RZ, UR13 ;  /* 0x0000000dff4a7e24 */ /* 0x000fe2000f8e00ff */
[----:B------:R-:W-:Y:S01]  /*3220*/  PLOP3.LUT P2, PT, PT, PT, UP1, 0x40, 0x0 ;  /* 0x000000000000781c */ /* 0x000fe20003f4e818 */
[----:B-1----:R-:W-:-:S03]  /*3230*/  IMAD R71, R67, -0xc4, R66 ;  /* 0xffffff3c43477824 */ /* 0x002fc600078e0242 */
[----:B------:R-:W-:Y:S01]  /*3240*/  ISETP.LT.AND P2, PT, R66, 0x310, P2 ;  /* 0x000003104200780c */ /* 0x000fe20001741270 */
[----:B------:R-:W-:Y:S04]  /*3250*/  STS [R79], R46 ;  /* 0x0000002e4f007388 */ /* 0x000fe80000000800 */
[----:B------:R0:W-:Y:S04]  /*3260*/  STS [R79+0x200], R44 ;  /* 0x0002002c4f007388 */ /* 0x0001e80000000800 */
[----:B------:R-:W-:Y:S04]  /*3270*/  STS [R79+0x400], R82 ;  /* 0x000400524f007388 */ /* 0x000fe80000000800 */
[----:B------:R-:W-:Y:S01]  /*3280*/  STS [R79+0x600], R50 ;  /* 0x000600324f007388 */ /* 0x000fe20000000800 */
[----:B------:R-:W-:-:S04]  /*3290*/  IMAD R66, R74, 0xc4, R71 ;  /* 0x000000c44a427824 */ /* 0x000fc800078e0247 */
[----:B------:R-:W-:-:S04]  /*32a0*/  IMAD R67, R67, 0x63880, R66 ;  /* 0x0006388043437824 */ /* 0x000fc800078e0242 */
[----:B--2---:R-:W-:Y:S01]  /*32b0*/  IMAD.WIDE R66, R67, 0x4, R64 ;  /* 0x0000000443427825 */ /* 0x004fe200078e0240 */
[----:B------:R-:W-:Y:S01]  /*32c0*/  BAR.SYNC.DEFER_BLOCKING 0x0 ;  /* 0x0000000000007b1d */ /* 0x000fe20000010000 */
[----:B------:R-:W-:Y:S02]  /*32d0*/  SEL R83, R87, 0x5, P3 ;  /* 0x0000000557537807 */ /* 0x000fe40001800000 */
[----:B0-----:R-:W-:Y:S02]  /*32e0*/  IMAD.HI R44, R0, 0x5397829d, RZ ;  /* 0x5397829d002c7827 */ /* 0x001fe400078e02ff */
[----:B------:R-:W-:Y:S02]  /*32f0*/  SEL R83, R83, 0x6, P6 ;  /* 0x0000000653537807 */ /* 0x000fe40003000000 */
[----:B------:R-:W-:Y:S02]  /*3300*/  ISETP.NE.AND P6, PT, R55, RZ, PT ;  /* 0x000000ff3700720c */ /* 0x000fe40003fc5270 */
[----:B------:R-:W-:Y:S01]  /*3310*/  SHF.R.U32.HI R55, RZ, 0x1f, R44 ;  /* 0x0000001fff377819 */ /* 0x000fe2000001162c */
[----:B---3--:R-:W-:Y:S04]  /*3320*/  @P2 STG.E.128 desc[UR14][R66.64], R24 ;  /* 0x0000001842002986 */ /* 0x008fe8000c101d0e */
[----:B------:R-:W0:Y:S01]  /*3330*/  LDS.128 R24, [R70] ;  /* 0x0000000046187984 */ /* 0x000e220000000c00 */
[----:B------:R-:W-:Y:S01]  /*3340*/  ISETP.NE.AND P2, PT, R53, RZ, PT ;  /* 0x000000ff3500720c */ /* 0x000fe20003f45270 */
[----:B------:R-:W-:Y:S01]  /*3350*/  IMAD.MOV.U32 R53, RZ, RZ, 0x440 ;  /* 0x00000440ff357424 */ /* 0x000fe200078e00ff */
[----:B------:R-:W-:-:S02]  /*3360*/  SEL R73, R73, 0x4, P5 ;  /* 0x0000000449497807 */ /* 0x000fc40002800000 */
[----:B------:R-:W-:Y:S01]  /*3370*/  P2R R46, PR, RZ, 0x4 ;  /* 0x00000004ff2e7803 */ /* 0x000fe20000000000 */
[----:B------:R-:W-:Y:S01]  /*3380*/  IMAD R51, R51, R53, UR13 ;  /* 0x0000000d33337e24 */ /* 0x000fe2000f8e0235 */
[----:B------:R-:W-:Y:S02]  /*3390*/  ISETP.NE.AND P2, PT, R52, RZ, PT ;  /* 0x000000ff3400720c */ /* 0x000fe40003f45270 */
[----:B------:R-:W-:Y:S02]  /*33a0*/  LEA.HI.SX32 R55, R44, R55, 0x1a ;  /* 0x000000372c377211 */ /* 0x000fe400078fd2ff */
[----:B------:R-:W-:Y:S02]  /*33b0*/  SEL R73, R73, 0x5, P1 ;  /* 0x0000000549497807 */ /* 0x000fe40000800000 */
[----:B------:R-:W-:Y:S01]  /*33c0*/  IADD3 R52, P1, R51, UR4, RZ ;  /* 0x0000000433347c10 */ /* 0x000fe2000ff3e0ff */
[----:B------:R-:W-:Y:S01]  /*33d0*/  IMAD R44, R55, -0xc4, R0 ;  /* 0xffffff3c372c7824 */ /* 0x000fe200078e0200 */
[----:B------:R-:W-:-:S02]  /*33e0*/  SEL R84, R84, 0x3, P2 ;  /* 0x0000000354547807 */ /* 0x000fc40001000000 */
[----:B------:R-:W-:Y:S02]  /*33f0*/  PLOP3.LUT P2, PT, PT, PT, UP1, 0x40, 0x0 ;  /* 0x000000000000781c */ /* 0x000fe40003f4e818 */
[----:B------:R-:W-:Y:S01]  /*3400*/  LEA.HI.X.SX32 R53, R51, UR5, 0x1, P1 ;  /* 0x0000000533357c11 */ /* 0x000fe200088f0eff */
[----:B------:R-:W-:Y:S01]  /*3410*/  IMAD R44, R55, 0x63880, R44 ;  /* 0x00063880372c7824 */ /* 0x000fe200078e022c */
[----:B------:R-:W-:Y:S01]  /*3420*/  ISETP.NE.AND P1, PT, R57, RZ, PT ;  /* 0x000000ff3900720c */ /* 0x000fe20003f25270 */
[----:B------:R-:W-:Y:S01]  /*3430*/  IMAD.U32 R57, RZ, RZ, UR13 ;  /* 0x0000000dff397e24 */ /* 0x000fe2000f8e00ff */
[----:B------:R-:W-:-:S03]  /*3440*/  ISETP.LT.AND P2, PT, R0, 0x310, P2 ;  /* 0x000003100000780c */ /* 0x000fc60001741270 */
[----:B------:R-:W-:Y:S01]  /*3450*/  IMAD R55, R57, 0xc4, R44 ;  /* 0x000000c439377824 */ /* 0x000fe200078e022c */
[----:B------:R-:W-:-:S03]  /*3460*/  ISETP.NE.AND P0, PT, R80, RZ, PT ;  /* 0x000000ff5000720c */ /* 0x000fc60003f05270 */
[----:B------:R-:W-:Y:S01]  /*3470*/  IMAD.WIDE R64, R55, 0x4, R64 ;  /* 0x0000000437407825 */ /* 0x000fe200078e0240 */
[----:B------:R-:W-:Y:S02]  /*3480*/  SEL R73, R73, 0x6, P4 ;  /* 0x0000000649497807 */ /* 0x000fe40002000000 */
[----:B------:R-:W-:Y:S02]  /*3490*/  SEL R84, R84, 0x4, P0 ;  /* 0x0000000454547807 */ /* 0x000fe40000000000 */
[----:B------:R-:W-:Y:S02]  /*34a0*/  SEL R73, R73, 0x7, P6 ;  /* 0x0000000749497807 */ /* 0x000fe40003000000 */
[----:B------:R-:W-:Y:S01]  /*34b0*/  ISETP.NE.AND P3, PT, R81, RZ, PT ;  /* 0x000000ff5100720c */ /* 0x000fe20003f65270 */
[----:B0-----:R0:W-:Y:S01]  /*34c0*/  @P2 STG.E.128 desc[UR14][R64.64], R24 ;  /* 0x0000001840002986 */ /* 0x0011e2000c101d0e */
[----:B------:R-:W-:Y:S02]  /*34d0*/  ISETP.NE.AND P2, PT, R46, RZ, PT ;  /* 0x000000ff2e00720c */ /* 0x000fe40003f45270 */
[----:B------:R-:W-:-:S02]  /*34e0*/  ISETP.NE.AND P6, PT, R8, RZ, PT ;  /* 0x000000ff0800720c */ /* 0x000fc40003fc5270 */
[----:B------:R-:W-:Y:S02]  /*34f0*/  SEL R84, R84, 0x5, P2 ;  /* 0x0000000554547807 */ /* 0x000fe40001000000 */
[----:B------:R-:W-:Y:S02]  /*3500*/  ISETP.NE.AND P5, PT, R78, RZ, PT ;  /* 0x000000ff4e00720c */ /* 0x000fe40003fa5270 */
[----:B------:R-:W-:Y:S02]  /*3510*/  SEL R83, R83, 0x7, P3 ;  /* 0x0000000753537807 */ /* 0x000fe40001800000 */
[----:B------:R-:W-:Y:S01]  /*3520*/  ISETP.NE.AND P2, PT, R37, RZ, PT ;  /* 0x000000ff2500720c */ /* 0x000fe20003f45270 */
[----:B------:R-:W-:Y:S01]  /*3530*/  IMAD.MOV.U32 R37, RZ, RZ, 0x440 ;  /* 0x00000440ff257424 */ /* 0x000fe200078e00ff */
[----:B------:R-:W-:Y:S02]  /*3540*/  ISETP.NE.AND P3, PT, R54, RZ, PT ;  /* 0x000000ff3600720c */ /* 0x000fe40003f65270 */
[----:B------:R-:W-:Y:S01]  /*3550*/  SEL R83, R83, 0x8, P5 ;  /* 0x0000000853537807 */ /* 0x000fe20002800000 */
[----:B------:R-:W-:Y:S01]  /*3560*/  IMAD R45, R45, R37, UR13 ;  /* 0x0000000d2d2d7e24 */ /* 0x000fe2000f8e0225 */
[----:B------:R-:W-:-:S02]  /*3570*/  ISETP.NE.AND P5, PT, R56, RZ, PT ;  /* 0x000000ff3800720c */ /* 0x000fc40003fa5270 */
[----:B------:R-:W-:Y:S01]  /*3580*/  SEL R84, R84, 0x6, P3 ;  /* 0x0000000654547807 */ /* 0x000fe20001800000 */
[----:B------:R-:W-:Y:S01]  /*3590*/  @P6 STG.E.U8 desc[UR14][R52.64], R83 ;  /* 0x0000005334006986 */ /* 0x000fe2000c10110e */
[----:B------:R-:W-:Y:S02]  /*35a0*/  IADD3 R44, P6, R45, UR4, RZ ;  /* 0x000000042d2c7c10 */ /* 0x000fe4000ffde0ff */
[----:B------:R-:W-:Y:S02]  /*35b0*/  SEL R84, R84, 0x7, P5 ;  /* 0x0000000754547807 */ /* 0x000fe40002800000 */
[----:B------:R-:W-:Y:S02]  /*35c0*/  ISETP.NE.AND P5, PT, R9, RZ, PT ;  /* 0x000000ff0900720c */ /* 0x000fe40003fa5270 */
[----:B------:R-:W-:Y:S01]  /*35d0*/  LEA.HI.X.SX32 R45, R45, UR5, 0x1, P6 ;  /* 0x000000052d2d7c11 */ /* 0x000fe2000b0f0eff */
[----:B------:R-:W-:Y:S01]  /*35e0*/  IMAD.MOV.U32 R46, RZ, RZ, 0x440 ;  /* 0x00000440ff2e7424 */ /* 0x000fe200078e00ff */
[----:B------:R-:W-:-:S02]  /*35f0*/  ISETP.NE.AND P6, PT, R10, RZ, PT ;  /* 0x000000ff0a00720c */ /* 0x000fc40003fc5270 */
[----:B------:R-:W-:Y:S01]  /*3600*/  ISETP.NE.AND P4, PT, R48, RZ, PT ;  /* 0x000000ff3000720c */ /* 0x000fe20003f85270 */
[----:B------:R-:W-:Y:S01]  /*3610*/  IMAD R46, R47, R46, UR13 ;  /* 0x0000000d2f2e7e24 */ /* 0x000fe2000f8e022e */
[----:B------:R-:W-:Y:S02]  /*3620*/  SEL R73, R73, 0x8, P6 ;  /* 0x0000000849497807 */ /* 0x000fe40003000000 */
[----:B------:R-:W-:Y:S02]  /*3630*/  SEL R0, RZ, 0x1, !P4 ;  /* 0x00000001ff007807 */ /* 0x000fe40006000000 */
[----:B------:R-:W-:Y:S01]  /*3640*/  ISETP.NE.AND P4, PT, R11, RZ, PT ;  /* 0x000000ff0b00720c */ /* 0x000fe20003f85270 */
[----:B------:R1:W-:Y:S01]  /*3650*/  @P5 STG.E.U8 desc[UR14][R44.64], R73 ;  /* 0x000000492c005986 */ /* 0x0003e2000c10110e */
[----:B0-----:R-:W-:Y:S02]  /*3660*/  IADD3 R24, P6, R46, UR4, RZ ;  /* 0x000000042e187c10 */ /* 0x001fe4000ffde0ff */
[----:B------:R-:W-:-:S02]  /*3670*/  ISETP.NE.AND P5, PT, R12, RZ, PT ;  /* 0x000000ff0c00720c */ /* 0x000fc40003fa5270 */
[----:B------:R-:W-:Y:S02]  /*3680*/  LEA.HI.X.SX32 R25, R46, UR5, 0x1, P6 ;  /* 0x000000052e197c11 */ /* 0x000fe4000b0f0eff */
[----:B------:R-:W-:-:S05]  /*3690*/  SEL R27, R84, 0x8, P5 ;  /* 0x00000008541b7807 */ /* 0x000fca0002800000 */
[----:B------:R0:W-:Y:S01]  /*36a0*/  @P4 STG.E.U8 desc[UR14][R24.64], R27 ;  /* 0x0000001b18004986 */ /* 0x0001e2000c10110e */
[----:B------:R-:W-:-:S04]  /*36b0*/  ISETP.NE.AND P4, PT, R6, RZ, PT ;  /* 0x000000ff0600720c */ /* 0x000fc80003f85270 */
[----:B-1----:R-:W-:Y:S02]  /*36c0*/  P2R R44, PR, RZ, 0x10 ;  /* 0x00000010ff2c7803 */ /* 0x002fe40000000000 */
[----:B------:R-:W-:-:S04]  /*36d0*/  ISETP.NE.AND P4, PT, R43, RZ, PT ;  /* 0x000000ff2b00720c */ /* 0x000fc80003f85270 */
[----:B------:R-:W-:Y:S02]  /*36e0*/  P2R R43, PR, RZ, 0x10 ;  /* 0x00000010ff2b7803 */ /* 0x000fe40000000000 */
[----:B------:R-:W-:-:S04]  /*36f0*/  ISETP.NE.AND P4, PT, R40, RZ, PT ;  /* 0x000000ff2800720c */ /* 0x000fc80003f85270 */
[----:B------:R-:W-:Y:S02]  /*3700*/  P2R R40, PR, RZ, 0x10 ;  /* 0x00000010ff287803 */ /* 0x000fe40000000000 */
[----:B------:R-:W-:-:S04]  /*3710*/  ISETP.NE.AND P4, PT, R29, RZ, PT ;  /* 0x000000ff1d00720c */ /* 0x000fc80003f85270 */
[----:B------:R-:W-:Y:S02]  /*3720*/  P2R R37, PR, RZ, 0x10 ;  /* 0x00000010ff257803 */ /* 0x000fe40000000000 */
[----:B------:R-:W-:Y:S02]  /*3730*/  ISETP.NE.AND P4, PT, R17, RZ, PT ;  /* 0x000000ff1100720c */ /* 0x000fe40003f85270 */
[----:B------:R-:W-:Y:S02]  /*3740*/  ISETP.NE.AND P3, PT, R35, RZ, PT ;  /* 0x000000ff2300720c */ /* 0x000fe40003f65270 */
[----:B------:R-:W-:Y:S02]  /*3750*/  P2R R35, PR, RZ, 0x10 ;  /* 0x00000010ff237803 */ /* 0x000fe40000000000 */
[----:B------:R-:W-:-:S04]  /*3760*/  ISETP.NE.AND P4, PT, R5, RZ, PT ;  /* 0x000000ff0500720c */ /* 0x000fc80003f85270 */
[----:B------:R-:W-:Y:S02]  /*3770*/  P2R R29, PR, RZ, 0x10 ;  /* 0x00000010ff1d7803 */ /* 0x000fe40000000000 */
[----:B------:R-:W-:-:S04]  /*3780*/  ISETP.NE.AND P4, PT, R41, RZ, PT ;  /* 0x000000ff2900720c */ /* 0x000fc80003f85270 */
[----:B0-----:R-:W-:Y:S02]  /*3790*/  P2R R27, PR, RZ, 0x10 ;  /* 0x00000010ff1b7803 */ /* 0x001fe40000000000 */
[----:B------:R-:W-:-:S04]  /*37a0*/  ISETP.NE.AND P4, PT, R38, RZ, PT ;  /* 0x000000ff2600720c */ /* 0x000fc80003f85270 */
[----:B------:R-:W-:Y:S02]  /*37b0*/  P2R R26, PR, RZ, 0x10 ;  /* 0x00000010ff1a7803 */ /* 0x000fe40000000000 */
        /* <DEDUP_REMOVED lines=13> */
[----:B------:R-:W-:Y:S02]  /*3890*/  ISETP.NE.AND P4, PT, R15, RZ, PT ;  /* 0x000000ff0f00720c */ /* 0x000fe40003f85270 */
[----:B------:R-:W-:-:S02]  /*38a0*/  SEL R12, R0, 0x2, P6 ;  /* 0x00000002000c7807 */ /* 0x000fc40003000000 */
[----:B------:R-:W-:Y:S02]  /*38b0*/  P2R R4, PR, RZ, 0x10 ;  /* 0x00000010ff047803 */ /* 0x000fe40000000000 */
[----:B------:R-:W-:Y:S02]  /*38c0*/  ISETP.NE.AND P4, PT, R3, RZ, PT ;  /* 0x000000ff0300720c */ /* 0x000fe40003f85270 */
[----:B------:R-:W-:Y:S02]  /*38d0*/  SEL R0, RZ, 0x1, !P1 ;  /* 0x00000001ff007807 */ /* 0x000fe40004800000 */
[----:B------:R-:W-:Y:S02]  /*38e0*/  SEL R12, R12, 0x3, P4 ;  /* 0x000000030c0c7807 */ /* 0x000fe40002000000 */
[----:B------:R-:W-:Y:S02]  /*38f0*/  ISETP.NE.AND P4, PT, R4, RZ, PT ;  /* 0x000000ff0400720c */ /* 0x000fe40003f85270 */
[----:B------:R-:W-:-:S02]  /*3900*/  ISETP.NE.AND P0, PT, R58, RZ, PT ;  /* 0x000000ff3a00720c */ /* 0x000fc40003f05270 */
[----:B------:R-:W-:Y:S02]  /*3910*/  SEL R0, R0, 0x2, P4 ;  /* 0x0000000200007807 */ /* 0x000fe40002000000 */
[----:B------:R-:W-:Y:S02]  /*3920*/  SEL R2, RZ, 0x1, !P0 ;  /* 0x00000001ff027807 */ /* 0x000fe40004000000 */
[----:B------:R-:W-:Y:S02]  /*3930*/  ISETP.NE.AND P4, PT, R5, RZ, PT ;  /* 0x000000ff0500720c */ /* 0x000fe40003f85270 */
[----:B------:R-:W-:Y:S02]  /*3940*/  SEL R10, RZ, 0x1, !P3 ;  /* 0x00000001ff0a7807 */ /* 0x000fe40005800000 */
[----:B------:R-:W-:Y:S02]  /*3950*/  SEL R2, R2, 0x2, P4 ;  /* 0x0000000202027807 */ /* 0x000fe40002000000 */
[----:B------:R-:W-:-:S02]  /*3960*/  ISETP.NE.AND P4, PT, R6, RZ, PT ;  /* 0x000000ff0600720c */ /* 0x000fc40003f85270 */
[----:B------:R-:W-:Y:S02]  /*3970*/  SEL R11, RZ, 0x1, !P2 ;  /* 0x00000001ff0b7807 */ /* 0x000fe40005000000 */
[----:B------:R-:W-:Y:S02]  /*3980*/  SEL R10, R10, 0x2, P4 ;  /* 0x000000020a0a7807 */ /* 0x000fe40002000000 */
[----:B------:R-:W-:-:S04]  /*3990*/  ISETP.NE.AND P4, PT, R16, RZ, PT ;  /* 0x000000ff1000720c */ /* 0x000fc80003f85270 */
        /* <DEDUP_REMOVED lines=9> */
[----:B------:R-:W-:Y:S01]  /*3a30*/  ISETP.NE.AND P4, PT, R27, RZ, PT ;  /* 0x000000ff1b00720c */ /* 0x000fe20003f85270 */
[----:B------:R-:W-:-:S03]  /*3a40*/  IMAD.MOV.U32 R48, RZ, RZ, 0x440 ;  /* 0x00000440ff307424 */ /* 0x000fc600078e00ff */
[----:B------:R-:W-:Y:S02]  /*3a50*/  SEL R11, R11, 0x3, P4 ;  /* 0x000000030b0b7807 */ /* 0x000fe40002000000 */
[----:B------:R-:W-:Y:S01]  /*3a60*/  ISETP.NE.AND P4, PT, R29, RZ, PT ;  /* 0x000000ff1d00720c */ /* 0x000fe20003f85270 */
[----:B------:R-:W-:-:S03]  /*3a70*/  IMAD R48, R49, R48, UR13 ;  /* 0x0000000d31307e24 */ /* 0x000fc6000f8e0230 */
[----:B------:R-:W-:Y:S02]  /*3a80*/  SEL R12, R12, 0x5, P4 ;  /* 0x000000050c0c7807 */ /* 0x000fe40002000000 */
[----:B------:R-:W-:Y:S02]  /*3a90*/  ISETP.NE.AND P4, PT, R35, RZ, PT ;  /* 0x000000ff2300720c */ /* 0x000fe40003f85270 */
[----:B------:R-:W-:Y:S02]  /*3aa0*/  IADD3 R8, P5, R48, UR4, RZ ;  /* 0x0000000430087c10 */ /* 0x000fe4000ffbe0ff */
[----:B------:R-:W-:Y:S02]  /*3ab0*/  ISETP.NE.AND P1, PT, R62, RZ, PT ;  /* 0x000000ff3e00720c */ /* 0x000fe40003f25270 */
[----:B------:R-:W-:Y:S02]  /*3ac0*/  SEL R0, R0, 0x4, P4 ;  /* 0x0000000400007807 */ /* 0x000fe40002000000 */
[----:B------:R-:W-:-:S02]  /*3ad0*/  ISETP.NE.AND P4, PT, R37, RZ, PT ;  /* 0x000000ff2500720c */ /* 0x000fc40003f85270 */
[----:B------:R-:W-:Y:S02]  /*3ae0*/  LEA.HI.X.SX32 R9, R48, UR5, 0x1, P5 ;  /* 0x0000000530097c11 */ /* 0x000fe4000a8f0eff */
[----:B------:R-:W-:Y:S02]  /*3af0*/  ISETP.NE.AND P5, PT, R30, RZ, PT ;  /* 0x000000ff1e00720c */ /* 0x000fe40003fa5270 */
[----:B------:R-:W-:Y:S02]  /*3b00*/  P2R R30, PR, RZ, 0x2 ;  /* 0x00000002ff1e7803 */ /* 0x000fe40000000000 */
[----:B------:R-:W-:Y:S02]  /*3b10*/  ISETP.NE.AND P1, PT, R59, RZ, PT ;  /* 0x000000ff3b00720c */ /* 0x000fe40003f25270 */
[----:B------:R-:W-:Y:S02]  /*3b20*/  SEL R2, R2, 0x4, P4 ;  /* 0x0000000402027807 */ /* 0x000fe40002000000 */
[----:B------:R-:W-:-:S02]  /*3b30*/  ISETP.NE.AND P4, PT, R40, RZ, PT ;  /* 0x000000ff2800720c */ /* 0x000fc40003f85270 */
[----:B------:R-:W-:Y:S02]  /*3b40*/  P2R R28, PR, RZ, 0x2 ;  /* 0x00000002ff1c7803 */ /* 0x000fe40000000000 */
[----:B------:R-:W-:Y:S02]  /*3b50*/  ISETP.NE.AND P1, PT, R31, RZ, PT ;  /* 0x000000ff1f00720c */ /* 0x000fe40003f25270 */
[----:B------:R-:W-:Y:S02]  /*3b60*/  SEL R10, R10, 0x4, P4 ;  /* 0x000000040a0a7807 */ /* 0x000fe40002000000 */
[----:B------:R-:W-:Y:S02]  /*3b70*/  ISETP.NE.AND P4, PT, R43, RZ, PT ;  /* 0x000000ff2b00720c */ /* 0x000fe40003f85270 */
[----:B------:R-:W-:Y:S02]  /*3b80*/  P2R R23, PR, RZ, 0x2 ;  /* 0x00000002ff177803 */ /* 0x000fe40000000000 */
[----:B------:R-:W-:-:S02]  /*3b90*/  ISETP.NE.AND P1, PT, R19, RZ, PT ;  /* 0x000000ff1300720c */ /* 0x000fc40003f25270 */
[----:B------:R-:W-:Y:S02]  /*3ba0*/  SEL R11, R11, 0x4, P4 ;  /* 0x000000040b0b7807 */ /* 0x000fe40002000000 */
[----:B------:R-:W-:Y:S02]  /*3bb0*/  ISETP.NE.AND P4, PT, R44, RZ, PT ;  /* 0x000000ff2c00720c */ /* 0x000fe40003f85270 */
[----:B------:R-:W-:Y:S02]  /*3bc0*/  P2R R3, PR, RZ, 0x20 ;  /* 0x00000020ff037803 */ /* 0x000fe40000000000 */
[----:B------:R-:W-:Y:S02]  /*3bd0*/  ISETP.NE.AND P5, PT, R18, RZ, PT ;  /* 0x000000ff1200720c */ /* 0x000fe40003fa5270 */
[----:B------:R-:W-:Y:S02]  /*3be0*/  P2R R18, PR, RZ, 0x2 ;  /* 0x00000002ff127803 */ /* 0x000fe40000000000 */
[----:B------:R-:W-:-:S02]  /*3bf0*/  ISETP.NE.AND P1, PT, R7, RZ, PT ;  /* 0x000000ff0700720c */ /* 0x000fc40003f25270 */
[----:B------:R-:W-:Y:S02]  /*3c00*/  SEL R12, R12, 0x6, P4 ;  /* 0x000000060c0c7807 */ /* 0x000fe40002000000 */
[----:B------:R-:W-:Y:S02]  /*3c10*/  SEL R0, R0, 0x5, P5 ;  /* 0x0000000500007807 */ /* 0x000fe40002800000 */
[----:B------:R-:W-:Y:S02]  /*3c20*/  SEL R12, R12, 0x7, P1 ;  /* 0x000000070c0c7807 */ /* 0x000fe40000800000 */
[----:B------:R-:W-:Y:S02]  /*3c30*/  ISETP.NE.AND P1, PT, R18, RZ, PT ;  /* 0x000000ff1200720c */ /* 0x000fe40003f25270 */
[----:B------:R-:W-:Y:S02]  /*3c40*/  ISETP.NE.AND P5, PT, R3, RZ, PT ;  /* 0x000000ff0300720c */ /* 0x000fe40003fa5270 */
[----:B------:R-:W-:-:S02]  /*3c50*/  SEL R0, R0, 0x6, P1 ;  /* 0x0000000600007807 */ /* 0x000fc40000800000 */
[----:B------:R-:W-:Y:S02]  /*3c60*/  SEL R2, R2, 0x5, P5 ;  /* 0x0000000502027807 */ /* 0x000fe40002800000 */
[----:B------:R-:W-:Y:S02]  /*3c70*/  ISETP.NE.AND P1, PT, R23, RZ, PT ;  /* 0x000000ff1700720c */ /* 0x000fe40003f25270 */
[----:B------:R-:W-:Y:S02]  /*3c80*/  ISETP.NE.AND P6, PT, R60, RZ, PT ;  /* 0x000000ff3c00720c */ /* 0x000fe40003fc5270 */
[----:B------:R-:W-:Y:S02]  /*3c90*/  ISETP.NE.AND P3, PT, R32, RZ, PT ;  /* 0x000000ff2000720c */ /* 0x000fe40003f65270 */
[----:B------:R-:W-:Y:S02]  /*3ca0*/  SEL R2, R2, 0x6, P1 ;  /* 0x0000000602027807 */ /* 0x000fe40000800000 */
[----:B------:R-:W-:-:S02]  /*3cb0*/  P2R R15, PR, RZ, 0x40 ;  /* 0x00000040ff0f7803 */ /* 0x000fc40000000000 */
[----:B------:R-:W-:Y:S02]  /*3cc0*/  SEL R2, R2, 0x7, P3 ;  /* 0x0000000702027807 */ /* 0x000fe40001800000 */
[----:B------:R-:W-:Y:S02]  /*3cd0*/  ISETP.NE.AND P6, PT, R42, RZ, PT ;  /* 0x000000ff2a00720c */ /* 0x000fe40003fc5270 */
[----:B------:R-:W-:Y:S02]  /*3ce0*/  ISETP.NE.AND P3, PT, R34, RZ, PT ;  /* 0x000000ff2200720c */ /* 0x000fe40003f65270 */
[----:B------:R-:W-:Y:S02]  /*3cf0*/  ISETP.NE.AND P0, PT, R20, RZ, PT ;  /* 0x000000ff1400720c */ /* 0x000fe40003f05270 */
[----:B------:R-:W-:Y:S02]  /*3d00*/  SEL R10, R10, 0x5, P6 ;  /* 0x000000050a0a7807 */ /* 0x000fe40003000000 */
[----:B------:R-:W-:-:S02]  /*3d10*/  ISETP.NE.AND P1, PT, R28, RZ, PT ;  /* 0x000000ff1c00720c */ /* 0x000fc40003f25270 */
[----:B------:R-:W-:Y:S02]  /*3d20*/  SEL R19, R2, 0x8, P3 ;  /* 0x0000000802137807 */ /* 0x000fe40001800000 */
[----:B------:R-:W-:Y:S02]  /*3d30*/  ISETP.NE.AND P3, PT, R13, RZ, PT ;  /* 0x000000ff0d00720c */ /* 0x000fe40003f65270 */
[----:B------:R-:W-:Y:S02]  /*3d40*/  SEL R0, R0, 0x7, P0 ;  /* 0x0000000700007807 */ /* 0x000fe40000000000 */
[----:B------:R-:W-:Y:S02]  /*3d50*/  SEL R10, R10, 0x6, P1 ;  /* 0x000000060a0a7807 */ /* 0x000fe40000800000 */
[----:B------:R-:W-:Y:S02]  /*3d60*/  ISETP.NE.AND P0, PT, R63, RZ, PT ;  /* 0x000000ff3f00720c */ /* 0x000fe40003f05270 */
[----:B------:R-:W-:-:S02]  /*3d70*/  ISETP.NE.AND P2, PT, R14, RZ, PT ;  /* 0x000000ff0e00720c */ /* 0x000fc40003f45270 */
[----:B------:R-:W-:Y:S02]  /*3d80*/  ISETP.NE.AND P6, PT, R15, RZ, PT ;  /* 0x000000ff0f00720c */ /* 0x000fe40003fc5270 */
[----:B------:R-:W-:Y:S01]  /*3d90*/  SEL R10, R10, 0x7, P0 ;  /* 0x000000070a0a7807 */ /* 0x000fe20000000000 */
[----:B------:R-:W-:Y:S01]  /*3da0*/  VIADD R3, R51, 0x88000 ;  /* 0x0008800033037836 */ /* 0x000fe20000000000 */
[----:B------:R-:W-:Y:S02]  /*3db0*/  SEL R15, R12, 0x8, P2 ;  /* 0x000000080c0f7807 */ /* 0x000fe40001000000 */
[----:B------:R-:W-:-:S03]  /*3dc0*/  ISETP.NE.AND P0, PT, R22, RZ, PT ;  /* 0x000000ff1600720c */ /* 0x000fc60003f05270 */
[----:B------:R0:W-:Y:S01]  /*3dd0*/  @P3 STG.E.U8 desc[UR14][R8.64], R15 ;  /* 0x0000000f08003986 */ /* 0x0001e2000c10110e */
[----:B------:R-:W-:Y:S01]  /*3de0*/  SEL R17, R0, 0x8, P0 ;  /* 0x0000000800117807 */ /* 0x000fe20000000000 */
[----:B------:R-:W-:Y:S01]  /*3df0*/  VIADD R0, R51, 0xaa000 ;  /* 0x000aa00033007836 */ /* 0x000fe20000000000 */
[----:B------:R-:W-:Y:S02]  /*3e00*/  ISETP.NE.AND P0, PT, R21, RZ, PT ;  /* 0x000000ff1500720c */ /* 0x000fe40003f05270 */
[----:B------:R-:W-:Y:S02]  /*3e10*/  IADD3 R2, P3, R3, UR4, RZ ;  /* 0x0000000403027c10 */ /* 0x000fe4000ff7e0ff */
[----:B------:R-:W-:Y:S02]  /*3e20*/  SEL R11, R11, 0x5, P6 ;  /* 0x000000050b0b7807 */ /* 0x000fe40003000000 */
[----:B------:R-:W-:Y:S02]  /*3e30*/  ISETP.NE.AND P1, PT, R30, RZ, PT ;  /* 0x000000ff1e00720c */ /* 0x000fe40003f25270 */
[----:B------:R-:W-:-:S02]  /*3e40*/  LEA.HI.X.SX32 R3, R3, UR5, 0x1, P3 ;  /* 0x0000000503037c11 */ /* 0x000fc400098f0eff */
[----:B------:R-:W-:Y:S01]  /*3e50*/  IADD3 R4, P3, R0, UR4, RZ ;  /* 0x0000000400047c10 */ /* 0x000fe2000ff7e0ff */
[----:B------:R-:W-:Y:S01]  /*3e60*/  VIADD R7, R51, 0xcc000 ;  /* 0x000cc00033077836 */ /* 0x000fe20000000000 */
[----:B------:R-:W-:Y:S02]  /*3e70*/  SEL R11, R11, 0x6, P1 ;  /* 0x000000060b0b7807 */ /* 0x000fe40000800000 */
[----:B------:R-:W-:Y:S02]  /*3e80*/  ISETP.NE.AND P2, PT, R33, RZ, PT ;  /* 0x000000ff2100720c */ /* 0x000fe40003f45270 */
[----:B------:R-:W-:Y:S02]  /*3e90*/  ISETP.NE.AND P1, PT, R68, RZ, PT ;  /* 0x000000ff4400720c */ /* 0x000fe40003f25270 */
[----:B------:R-:W-:Y:S02]  /*3ea0*/  LEA.HI.X.SX32 R5, R0, UR5, 0x1, P3 ;  /* 0x0000000500057c11 */ /* 0x000fe400098f0eff */
[----:B------:R-:W-:Y:S01]  /*3eb0*/  PLOP3.LUT P3, PT, PT, PT, UP0, 0x80, 0x0 ;  /* 0x000000000000781c */ /* 0x000fe20003f6f008 */
[----:B------:R1:W-:Y:S01]  /*3ec0*/  @P0 STG.E.U8 desc[UR14][R2.64], R17 ;  /* 0x0000001102000986 */ /* 0x0003e2000c10110e */
[----:B------:R-:W-:Y:S01]  /*3ed0*/  ISETP.NE.AND P4, PT, R61, RZ, PT ;  /* 0x000000ff3d00720c */ /* 0x000fe20003f85270 */
[----:B------:R-:W-:Y:S01]  /*3ee0*/  VIADD R51, R51, 0xee000 ;  /* 0x000ee00033337836 */ /* 0x000fe20000000000 */
[----:B------:R-:W-:-:S02]  /*3ef0*/  IADD3 R6, P0, R7, UR4, RZ ;  /* 0x0000000407067c10 */ /* 0x000fc4000ff1e0ff */
[----:B------:R-:W-:Y:S02]  /*3f00*/  ISETP.NE.AND P5, PT, R69, RZ, PT ;  /* 0x000000ff4500720c */ /* 0x000fe40003fa5270 */
[----:B------:R-:W-:Y:S02]  /*3f10*/  LEA.HI.X.SX32 R7, R7, UR5, 0x1, P0 ;  /* 0x0000000507077c11 */ /* 0x000fe400080f0eff */
[----:B------:R-:W-:Y:S02]  /*3f20*/  SEL R13, R10, 0x8, P4 ;  /* 0x000000080a0d7807 */ /* 0x000fe40002000000 */
[----:B0-----:R-:W-:Y:S01]  /*3f30*/  IADD3 R8, P0, R51, UR4, RZ ;  /* 0x0000000433087c10 */ /* 0x001fe2000ff1e0ff */
[----:B------:R1:W-:Y:S01]  /*3f40*/  @P2 STG.E.U8 desc[UR14][R4.64], R19 ;  /* 0x0000001304002986 */ /* 0x0003e2000c10110e */
[----:B------:R-:W-:Y:S02]  /*3f50*/  ISETP.NE.AND P6, PT, R72, RZ, PT ;  /* 0x000000ff4800720c */ /* 0x000fe40003fc5270 */
[----:B------:R-:W-:Y:S01]  /*3f60*/  SEL R11, R11, 0x7, P5 ;  /* 0x000000070b0b7807 */ /* 0x000fe20002800000 */
[----:B------:R1:W-:Y:S01]  /*3f70*/  @P1 STG.E.U8 desc[UR14][R6.64], R13 ;  /* 0x0000000d06001986 */ /* 0x0003e2000c10110e */
[----:B------:R-:W-:-:S02]  /*3f80*/  LEA.HI.X.SX32 R9, R51, UR5, 0x1, P0 ;  /* 0x0000000533097c11 */ /* 0x000fc400080f0eff */
[----:B------:R-:W-:Y:S01]  /*3f90*/  SEL R11, R11, 0x8, P6 ;  /* 0x000000080b0b7807 */ /* 0x000fe20003000000 */
[----:B------:R-:W-:Y:S06]  /*3fa0*/  @!P3 EXIT ;  /* 0x000000000000b94d */ /* 0x000fec0003800000 */
[----:B------:R-:W-:Y:S01]  /*3fb0*/  STG.E.U8 desc[UR14][R8.64], R11 ;  /* 0x0000000b08007986 */ /* 0x000fe2000c10110e */
[----:B------:R-:W-:Y:S05]  /*3fc0*/  EXIT ;  /* 0x000000000000794d */ /* 0x000fea0003800000 */
.L_x_0:
[----:B------:R-:W-:-:S00]  /*3fd0*/  BRA `(.L_x_0) ;  /* 0xfffffffc00fc7947 */ /* 0x000fc0000383ffff */
[----:B------:R-:W-:-:S00]  /*3fe0*/  NOP ;  /* 0x0000000000007918 */ /* 0x000fc00000000000 */
        /* <DEDUP_REMOVED lines=9> */
.L_x_1:


//--------------------- .nv.shared.triton_poi_fused_max_pool2d_with_indices_44 --------------------------
	.section	.nv.shared.triton_poi_fused_max_pool2d_with_indices_44,"aw",@nobits
	.sectionflags	@""
	.align	16
	.zero		1024


//--------------------- .nv.constant0.triton_poi_fused_max_pool2d_with_indices_44 --------------------------
	.section	.nv.constant0.triton_poi_fused_max_pool2d_with_indices_44,"a",@progbits
	.sectionflags	@""
	.align	4
.nv.constant0.triton_poi_fused_max_pool2d_with_indices_44:
	.zero		560
